//
// Generated by NVIDIA NVVM Compiler
//
// Compiler Build ID: CL-36424714
// Cuda compilation tools, release 13.0, V13.0.88
// Based on NVVM 20.0.0
//

.version 9.0
.target sm_100
.address_size 64

	// .globl	_Z11computeGFSRPyS_iii

.visible .entry _Z11computeGFSRPyS_iii(
	.param .u64 .ptr .align 1 _Z11computeGFSRPyS_iii_param_0,
	.param .u64 .ptr .align 1 _Z11computeGFSRPyS_iii_param_1,
	.param .u32 _Z11computeGFSRPyS_iii_param_2,
	.param .u32 _Z11computeGFSRPyS_iii_param_3,
	.param .u32 _Z11computeGFSRPyS_iii_param_4
)
{
	.reg .pred 	%p<20>;
	.reg .b32 	%r<81>;
	.reg .b64 	%rd<124>;

	ld.param.u64 	%rd8, [_Z11computeGFSRPyS_iii_param_0];
	ld.param.u64 	%rd9, [_Z11computeGFSRPyS_iii_param_1];
	ld.param.u32 	%r46, [_Z11computeGFSRPyS_iii_param_2];
	ld.param.u32 	%r47, [_Z11computeGFSRPyS_iii_param_3];
	ld.param.u32 	%r48, [_Z11computeGFSRPyS_iii_param_4];
	cvta.to.global.u64 	%rd1, %rd9;
	cvta.to.global.u64 	%rd2, %rd8;
	mov.u32 	%r49, %ctaid.x;
	mov.u32 	%r50, %ntid.x;
	mov.u32 	%r51, %tid.x;
	mad.lo.s32 	%r1, %r49, %r50, %r51;
	setp.gt.s32 	%p1, %r1, 4999;
	@%p1 bra 	$L__BB0_26;
	setp.lt.s32 	%p2, %r47, 1;
	@%p2 bra 	$L__BB0_14;
	mul.lo.s32 	%r2, %r47, %r1;
	mul.lo.s32 	%r3, %r46, %r1;
	and.b32  	%r4, %r47, 15;
	setp.lt.u32 	%p3, %r47, 16;
	mov.b32 	%r66, 0;
	@%p3 bra 	$L__BB0_5;
	and.b32  	%r66, %r47, 2147483632;
	neg.s32 	%r74, %r66;
	add.s64 	%rd3, %rd1, 64;
	add.s64 	%rd4, %rd2, 64;
	mov.u32 	%r72, %r3;
	mov.u32 	%r73, %r2;
$L__BB0_4:
	.pragma "nounroll";
	mul.wide.s32 	%rd10, %r73, 8;
	add.s64 	%rd11, %rd3, %rd10;
	mul.wide.s32 	%rd12, %r72, 8;
	add.s64 	%rd13, %rd4, %rd12;
	ld.global.u64 	%rd14, [%rd11+-64];
	st.global.u64 	[%rd13+-64], %rd14;
	ld.global.u64 	%rd15, [%rd11+-56];
	st.global.u64 	[%rd13+-56], %rd15;
	ld.global.u64 	%rd16, [%rd11+-48];
	st.global.u64 	[%rd13+-48], %rd16;
	ld.global.u64 	%rd17, [%rd11+-40];
	st.global.u64 	[%rd13+-40], %rd17;
	ld.global.u64 	%rd18, [%rd11+-32];
	st.global.u64 	[%rd13+-32], %rd18;
	ld.global.u64 	%rd19, [%rd11+-24];
	st.global.u64 	[%rd13+-24], %rd19;
	ld.global.u64 	%rd20, [%rd11+-16];
	st.global.u64 	[%rd13+-16], %rd20;
	ld.global.u64 	%rd21, [%rd11+-8];
	st.global.u64 	[%rd13+-8], %rd21;
	ld.global.u64 	%rd22, [%rd11];
	st.global.u64 	[%rd13], %rd22;
	ld.global.u64 	%rd23, [%rd11+8];
	st.global.u64 	[%rd13+8], %rd23;
	ld.global.u64 	%rd24, [%rd11+16];
	st.global.u64 	[%rd13+16], %rd24;
	ld.global.u64 	%rd25, [%rd11+24];
	st.global.u64 	[%rd13+24], %rd25;
	ld.global.u64 	%rd26, [%rd11+32];
	st.global.u64 	[%rd13+32], %rd26;
	ld.global.u64 	%rd27, [%rd11+40];
	st.global.u64 	[%rd13+40], %rd27;
	ld.global.u64 	%rd28, [%rd11+48];
	st.global.u64 	[%rd13+48], %rd28;
	ld.global.u64 	%rd29, [%rd11+56];
	st.global.u64 	[%rd13+56], %rd29;
	add.s32 	%r74, %r74, 16;
	add.s32 	%r73, %r73, 16;
	add.s32 	%r72, %r72, 16;
	setp.eq.s32 	%p4, %r74, 0;
	@%p4 bra 	$L__BB0_5;
	bra.uni 	$L__BB0_4;
$L__BB0_5:
	setp.eq.s32 	%p5, %r4, 0;
	@%p5 bra 	$L__BB0_14;
	and.b32  	%r8, %r47, 7;
	setp.lt.u32 	%p6, %r4, 8;
	@%p6 bra 	$L__BB0_8;
	add.s32 	%r53, %r66, %r2;
	mul.wide.s32 	%rd30, %r53, 8;
	add.s64 	%rd31, %rd1, %rd30;
	ld.global.u64 	%rd32, [%rd31];
	add.s32 	%r54, %r66, %r3;
	mul.wide.s32 	%rd33, %r54, 8;
	add.s64 	%rd34, %rd2, %rd33;
	st.global.u64 	[%rd34], %rd32;
	ld.global.u64 	%rd35, [%rd31+8];
	st.global.u64 	[%rd34+8], %rd35;
	ld.global.u64 	%rd36, [%rd31+16];
	st.global.u64 	[%rd34+16], %rd36;
	ld.global.u64 	%rd37, [%rd31+24];
	st.global.u64 	[%rd34+24], %rd37;
	ld.global.u64 	%rd38, [%rd31+32];
	st.global.u64 	[%rd34+32], %rd38;
	ld.global.u64 	%rd39, [%rd31+40];
	st.global.u64 	[%rd34+40], %rd39;
	ld.global.u64 	%rd40, [%rd31+48];
	st.global.u64 	[%rd34+48], %rd40;
	ld.global.u64 	%rd41, [%rd31+56];
	st.global.u64 	[%rd34+56], %rd41;
	add.s32 	%r66, %r66, 8;
$L__BB0_8:
	setp.eq.s32 	%p7, %r8, 0;
	@%p7 bra 	$L__BB0_14;
	and.b32  	%r11, %r47, 3;
	setp.lt.u32 	%p8, %r8, 4;
	@%p8 bra 	$L__BB0_11;
	add.s32 	%r55, %r66, %r2;
	mul.wide.s32 	%rd42, %r55, 8;
	add.s64 	%rd43, %rd1, %rd42;
	ld.global.u64 	%rd44, [%rd43];
	add.s32 	%r56, %r66, %r3;
	mul.wide.s32 	%rd45, %r56, 8;
	add.s64 	%rd46, %rd2, %rd45;
	st.global.u64 	[%rd46], %rd44;
	ld.global.u64 	%rd47, [%rd43+8];
	st.global.u64 	[%rd46+8], %rd47;
	ld.global.u64 	%rd48, [%rd43+16];
	st.global.u64 	[%rd46+16], %rd48;
	ld.global.u64 	%rd49, [%rd43+24];
	st.global.u64 	[%rd46+24], %rd49;
	add.s32 	%r66, %r66, 4;
$L__BB0_11:
	setp.eq.s32 	%p9, %r11, 0;
	@%p9 bra 	$L__BB0_14;
	add.s32 	%r71, %r66, %r3;
	add.s32 	%r70, %r66, %r2;
	neg.s32 	%r69, %r11;
$L__BB0_13:
	.pragma "nounroll";
	mul.wide.s32 	%rd50, %r71, 8;
	add.s64 	%rd51, %rd2, %rd50;
	mul.wide.s32 	%rd52, %r70, 8;
	add.s64 	%rd53, %rd1, %rd52;
	ld.global.u64 	%rd54, [%rd53];
	st.global.u64 	[%rd51], %rd54;
	add.s32 	%r71, %r71, 1;
	add.s32 	%r70, %r70, 1;
	add.s32 	%r69, %r69, 1;
	setp.ne.s32 	%p10, %r69, 0;
	@%p10 bra 	$L__BB0_13;
$L__BB0_14:
	setp.ge.s32 	%p11, %r47, %r46;
	@%p11 bra 	$L__BB0_26;
	mul.lo.s32 	%r23, %r46, %r1;
	sub.s32 	%r24, %r46, %r47;
	and.b32  	%r25, %r24, 7;
	sub.s32 	%r57, %r47, %r46;
	setp.gt.u32 	%p12, %r57, -8;
	mov.u32 	%r78, %r47;
	@%p12 bra 	$L__BB0_18;
	and.b32  	%r58, %r24, -8;
	neg.s32 	%r76, %r58;
	mul.wide.s32 	%rd55, %r47, 8;
	sub.s64 	%rd5, %rd2, %rd55;
	add.s32 	%r75, %r47, %r23;
	mul.wide.s32 	%rd56, %r48, 8;
	add.s64 	%rd6, %rd56, 32;
	add.s64 	%rd7, %rd2, 32;
	mov.u32 	%r78, %r47;
$L__BB0_17:
	.pragma "nounroll";
	mul.wide.s32 	%rd57, %r75, 8;
	add.s64 	%rd58, %rd5, %rd57;
	add.s64 	%rd59, %rd7, %rd57;
	ld.global.u32 	%rd60, [%rd58];
	add.s64 	%rd61, %rd58, %rd6;
	ld.global.u32 	%rd62, [%rd61+-32];
	xor.b64  	%rd63, %rd62, %rd60;
	st.global.u64 	[%rd59+-32], %rd63;
	ld.global.u32 	%rd64, [%rd58+8];
	ld.global.u32 	%rd65, [%rd61+-24];
	xor.b64  	%rd66, %rd65, %rd64;
	st.global.u64 	[%rd59+-24], %rd66;
	ld.global.u32 	%rd67, [%rd58+16];
	ld.global.u32 	%rd68, [%rd61+-16];
	xor.b64  	%rd69, %rd68, %rd67;
	st.global.u64 	[%rd59+-16], %rd69;
	ld.global.u32 	%rd70, [%rd58+24];
	ld.global.u32 	%rd71, [%rd61+-8];
	xor.b64  	%rd72, %rd71, %rd70;
	st.global.u64 	[%rd59+-8], %rd72;
	ld.global.u32 	%rd73, [%rd58+32];
	ld.global.u32 	%rd74, [%rd61];
	xor.b64  	%rd75, %rd74, %rd73;
	st.global.u64 	[%rd59], %rd75;
	ld.global.u32 	%rd76, [%rd58+40];
	ld.global.u32 	%rd77, [%rd61+8];
	xor.b64  	%rd78, %rd77, %rd76;
	st.global.u64 	[%rd59+8], %rd78;
	ld.global.u32 	%rd79, [%rd58+48];
	ld.global.u32 	%rd80, [%rd61+16];
	xor.b64  	%rd81, %rd80, %rd79;
	st.global.u64 	[%rd59+16], %rd81;
	ld.global.u32 	%rd82, [%rd58+56];
	ld.global.u32 	%rd83, [%rd61+24];
	xor.b64  	%rd84, %rd83, %rd82;
	st.global.u64 	[%rd59+24], %rd84;
	add.s32 	%r78, %r78, 8;
	add.s32 	%r76, %r76, 8;
	add.s32 	%r75, %r75, 8;
	setp.ne.s32 	%p13, %r76, 0;
	@%p13 bra 	$L__BB0_17;
$L__BB0_18:
	setp.eq.s32 	%p14, %r25, 0;
	@%p14 bra 	$L__BB0_26;
	and.b32  	%r41, %r24, 3;
	setp.lt.u32 	%p15, %r25, 4;
	@%p15 bra 	$L__BB0_21;
	add.s32 	%r59, %r78, %r23;
	sub.s32 	%r60, %r59, %r47;
	mul.wide.s32 	%rd85, %r60, 8;
	add.s64 	%rd86, %rd2, %rd85;
	ld.global.u32 	%rd87, [%rd86];
	mul.wide.s32 	%rd88, %r48, 8;
	add.s64 	%rd89, %rd86, %rd88;
	ld.global.u32 	%rd90, [%rd89];
	xor.b64  	%rd91, %rd90, %rd87;
	mul.wide.s32 	%rd92, %r47, 8;
	add.s64 	%rd93, %rd86, %rd92;
	st.global.u64 	[%rd93], %rd91;
	ld.global.u32 	%rd94, [%rd86+8];
	ld.global.u32 	%rd95, [%rd89+8];
	xor.b64  	%rd96, %rd95, %rd94;
	st.global.u64 	[%rd93+8], %rd96;
	ld.global.u32 	%rd97, [%rd86+16];
	ld.global.u32 	%rd98, [%rd89+16];
	xor.b64  	%rd99, %rd98, %rd97;
	st.global.u64 	[%rd93+16], %rd99;
	ld.global.u32 	%rd100, [%rd86+24];
	ld.global.u32 	%rd101, [%rd89+24];
	xor.b64  	%rd102, %rd101, %rd100;
	st.global.u64 	[%rd93+24], %rd102;
	add.s32 	%r78, %r78, 4;
$L__BB0_21:
	setp.eq.s32 	%p16, %r41, 0;
	@%p16 bra 	$L__BB0_26;
	setp.eq.s32 	%p17, %r41, 1;
	@%p17 bra 	$L__BB0_24;
	add.s32 	%r61, %r78, %r23;
	sub.s32 	%r62, %r61, %r47;
	mul.wide.s32 	%rd103, %r62, 8;
	add.s64 	%rd104, %rd2, %rd103;
	ld.global.u32 	%rd105, [%rd104];
	mul.wide.s32 	%rd106, %r48, 8;
	add.s64 	%rd107, %rd104, %rd106;
	ld.global.u32 	%rd108, [%rd107];
	xor.b64  	%rd109, %rd108, %rd105;
	mul.wide.s32 	%rd110, %r47, 8;
	add.s64 	%rd111, %rd104, %rd110;
	st.global.u64 	[%rd111], %rd109;
	ld.global.u32 	%rd112, [%rd104+8];
	ld.global.u32 	%rd113, [%rd107+8];
	xor.b64  	%rd114, %rd113, %rd112;
	st.global.u64 	[%rd111+8], %rd114;
	add.s32 	%r78, %r78, 2;
$L__BB0_24:
	and.b32  	%r63, %r24, 1;
	setp.eq.b32 	%p18, %r63, 1;
	not.pred 	%p19, %p18;
	@%p19 bra 	$L__BB0_26;
	add.s32 	%r64, %r78, %r23;
	sub.s32 	%r65, %r64, %r47;
	mul.wide.s32 	%rd115, %r65, 8;
	add.s64 	%rd116, %rd2, %rd115;
	ld.global.u32 	%rd117, [%rd116];
	mul.wide.s32 	%rd118, %r48, 8;
	add.s64 	%rd119, %rd116, %rd118;
	ld.global.u32 	%rd120, [%rd119];
	xor.b64  	%rd121, %rd120, %rd117;
	mul.wide.s32 	%rd122, %r47, 8;
	add.s64 	%rd123, %rd116, %rd122;
	st.global.u64 	[%rd123], %rd121;
$L__BB0_26:
	ret;

}
	// .globl	_Z16genLeapFrogSeedsPyS_i
.visible .entry _Z16genLeapFrogSeedsPyS_i(
	.param .u64 .ptr .align 1 _Z16genLeapFrogSeedsPyS_i_param_0,
	.param .u64 .ptr .align 1 _Z16genLeapFrogSeedsPyS_i_param_1,
	.param .u32 _Z16genLeapFrogSeedsPyS_i_param_2
)
{
	.reg .pred 	%p<12>;
	.reg .b32 	%r<46>;
	.reg .b64 	%rd<52>;

	ld.param.u64 	%rd5, [_Z16genLeapFrogSeedsPyS_i_param_0];
	ld.param.u64 	%rd6, [_Z16genLeapFrogSeedsPyS_i_param_1];
	ld.param.u32 	%r28, [_Z16genLeapFrogSeedsPyS_i_param_2];
	cvta.to.global.u64 	%rd1, %rd6;
	cvta.to.global.u64 	%rd2, %rd5;
	mov.u32 	%r29, %ctaid.x;
	mov.u32 	%r30, %ntid.x;
	mov.u32 	%r31, %tid.x;
	mad.lo.s32 	%r1, %r29, %r30, %r31;
	setp.gt.s32 	%p1, %r1, 4999;
	setp.lt.s32 	%p2, %r28, 1;
	or.pred  	%p3, %p1, %p2;
	@%p3 bra 	$L__BB1_13;
	mul.lo.s32 	%r2, %r28, %r1;
	and.b32  	%r3, %r28, 15;
	setp.lt.u32 	%p4, %r28, 16;
	mov.b32 	%r41, 0;
	@%p4 bra 	$L__BB1_4;
	and.b32  	%r41, %r28, 2147483632;
	neg.s32 	%r39, %r41;
	add.s64 	%rd3, %rd2, 320000;
	add.s64 	%rd4, %rd1, 64;
	mov.u32 	%r37, %r2;
	mov.u32 	%r38, %r1;
$L__BB1_3:
	.pragma "nounroll";
	mul.wide.s32 	%rd7, %r38, 8;
	add.s64 	%rd8, %rd3, %rd7;
	mul.wide.s32 	%rd9, %r37, 8;
	add.s64 	%rd10, %rd4, %rd9;
	ld.global.u64 	%rd11, [%rd8+-320000];
	st.global.u64 	[%rd10+-64], %rd11;
	ld.global.u64 	%rd12, [%rd8+-280000];
	st.global.u64 	[%rd10+-56], %rd12;
	ld.global.u64 	%rd13, [%rd8+-240000];
	st.global.u64 	[%rd10+-48], %rd13;
	ld.global.u64 	%rd14, [%rd8+-200000];
	st.global.u64 	[%rd10+-40], %rd14;
	ld.global.u64 	%rd15, [%rd8+-160000];
	st.global.u64 	[%rd10+-32], %rd15;
	ld.global.u64 	%rd16, [%rd8+-120000];
	st.global.u64 	[%rd10+-24], %rd16;
	ld.global.u64 	%rd17, [%rd8+-80000];
	st.global.u64 	[%rd10+-16], %rd17;
	ld.global.u64 	%rd18, [%rd8+-40000];
	st.global.u64 	[%rd10+-8], %rd18;
	ld.global.u64 	%rd19, [%rd8];
	st.global.u64 	[%rd10], %rd19;
	ld.global.u64 	%rd20, [%rd8+40000];
	st.global.u64 	[%rd10+8], %rd20;
	ld.global.u64 	%rd21, [%rd8+80000];
	st.global.u64 	[%rd10+16], %rd21;
	ld.global.u64 	%rd22, [%rd8+120000];
	st.global.u64 	[%rd10+24], %rd22;
	ld.global.u64 	%rd23, [%rd8+160000];
	st.global.u64 	[%rd10+32], %rd23;
	ld.global.u64 	%rd24, [%rd8+200000];
	st.global.u64 	[%rd10+40], %rd24;
	ld.global.u64 	%rd25, [%rd8+240000];
	st.global.u64 	[%rd10+48], %rd25;
	ld.global.u64 	%rd26, [%rd8+280000];
	st.global.u64 	[%rd10+56], %rd26;
	add.s32 	%r39, %r39, 16;
	add.s32 	%r38, %r38, 80000;
	add.s32 	%r37, %r37, 16;
	setp.ne.s32 	%p5, %r39, 0;
	@%p5 bra 	$L__BB1_3;
$L__BB1_4:
	setp.eq.s32 	%p6, %r3, 0;
	@%p6 bra 	$L__BB1_13;
	and.b32  	%r13, %r28, 7;
	setp.lt.u32 	%p7, %r3, 8;
	@%p7 bra 	$L__BB1_7;
	mad.lo.s32 	%r33, %r41, 5000, %r1;
	mul.wide.s32 	%rd27, %r33, 8;
	add.s64 	%rd28, %rd2, %rd27;
	ld.global.u64 	%rd29, [%rd28];
	add.s32 	%r34, %r41, %r2;
	mul.wide.s32 	%rd30, %r34, 8;
	add.s64 	%rd31, %rd1, %rd30;
	st.global.u64 	[%rd31], %rd29;
	ld.global.u64 	%rd32, [%rd28+40000];
	st.global.u64 	[%rd31+8], %rd32;
	ld.global.u64 	%rd33, [%rd28+80000];
	st.global.u64 	[%rd31+16], %rd33;
	ld.global.u64 	%rd34, [%rd28+120000];
	st.global.u64 	[%rd31+24], %rd34;
	ld.global.u64 	%rd35, [%rd28+160000];
	st.global.u64 	[%rd31+32], %rd35;
	ld.global.u64 	%rd36, [%rd28+200000];
	st.global.u64 	[%rd31+40], %rd36;
	ld.global.u64 	%rd37, [%rd28+240000];
	st.global.u64 	[%rd31+48], %rd37;
	ld.global.u64 	%rd38, [%rd28+280000];
	st.global.u64 	[%rd31+56], %rd38;
	add.s32 	%r41, %r41, 8;
$L__BB1_7:
	setp.eq.s32 	%p8, %r13, 0;
	@%p8 bra 	$L__BB1_13;
	and.b32  	%r16, %r28, 3;
	setp.lt.u32 	%p9, %r13, 4;
	@%p9 bra 	$L__BB1_10;
	mad.lo.s32 	%r35, %r41, 5000, %r1;
	mul.wide.s32 	%rd39, %r35, 8;
	add.s64 	%rd40, %rd2, %rd39;
	ld.global.u64 	%rd41, [%rd40];
	add.s32 	%r36, %r41, %r2;
	mul.wide.s32 	%rd42, %r36, 8;
	add.s64 	%rd43, %rd1, %rd42;
	st.global.u64 	[%rd43], %rd41;
	ld.global.u64 	%rd44, [%rd40+40000];
	st.global.u64 	[%rd43+8], %rd44;
	ld.global.u64 	%rd45, [%rd40+80000];
	st.global.u64 	[%rd43+16], %rd45;
	ld.global.u64 	%rd46, [%rd40+120000];
	st.global.u64 	[%rd43+24], %rd46;
	add.s32 	%r41, %r41, 4;
$L__BB1_10:
	setp.eq.s32 	%p10, %r16, 0;
	@%p10 bra 	$L__BB1_13;
	add.s32 	%r45, %r41, %r2;
	mad.lo.s32 	%r44, %r41, 5000, %r1;
	neg.s32 	%r43, %r16;
$L__BB1_12:
	.pragma "nounroll";
	mul.wide.s32 	%rd47, %r45, 8;
	add.s64 	%rd48, %rd1, %rd47;
	mul.wide.s32 	%rd49, %r44, 8;
	add.s64 	%rd50, %rd2, %rd49;
	ld.global.u64 	%rd51, [%rd50];
	st.global.u64 	[%rd48], %rd51;
	add.s32 	%r45, %r45, 1;
	add.s32 	%r44, %r44, 5000;
	add.s32 	%r43, %r43, 1;
	setp.ne.s32 	%p11, %r43, 0;
	@%p11 bra 	$L__BB1_12;
$L__BB1_13:
	ret;

}
	// .globl	_Z15arrangeLeapFrogPyS_iy
.visible .entry _Z15arrangeLeapFrogPyS_iy(
	.param .u64 .ptr .align 1 _Z15arrangeLeapFrogPyS_iy_param_0,
	.param .u64 .ptr .align 1 _Z15arrangeLeapFrogPyS_iy_param_1,
	.param .u32 _Z15arrangeLeapFrogPyS_iy_param_2,
	.param .u64 _Z15arrangeLeapFrogPyS_iy_param_3
)
{
	.reg .pred 	%p<12>;
	.reg .b32 	%r<14>;
	.reg .b64 	%rd<100>;

	ld.param.u64 	%rd24, [_Z15arrangeLeapFrogPyS_iy_param_0];
	ld.param.u64 	%rd25, [_Z15arrangeLeapFrogPyS_iy_param_1];
	ld.param.u64 	%rd23, [_Z15arrangeLeapFrogPyS_iy_param_3];
	cvta.to.global.u64 	%rd1, %rd25;
	cvta.to.global.u64 	%rd2, %rd24;
	mov.u32 	%r4, %ctaid.x;
	mov.u32 	%r5, %ntid.x;
	mov.u32 	%r6, %tid.x;
	mad.lo.s32 	%r1, %r4, %r5, %r6;
	setp.gt.s32 	%p1, %r1, 4999;
	setp.eq.s64 	%p2, %rd23, 0;
	or.pred  	%p3, %p1, %p2;
	@%p3 bra 	$L__BB2_12;
	cvt.s64.s32 	%rd27, %r1;
	mul.lo.s64 	%rd3, %rd23, %rd27;
	add.s64 	%rd28, %rd23, -1;
	and.b64  	%rd4, %rd23, 15;
	setp.lt.u64 	%p4, %rd28, 15;
	mov.b64 	%rd96, 0;
	@%p4 bra 	$L__BB2_4;
	and.b64  	%rd96, %rd23, -16;
	neg.s64 	%rd6, %rd96;
	shl.b64 	%rd30, %rd3, 3;
	add.s64 	%rd93, %rd2, %rd30;
	mov.b64 	%rd94, 0;
	mov.u32 	%r13, %r1;
$L__BB2_3:
	.pragma "nounroll";
	ld.global.u64 	%rd31, [%rd93];
	mul.wide.s32 	%rd32, %r13, 8;
	add.s64 	%rd33, %rd1, %rd32;
	st.global.u64 	[%rd33], %rd31;
	and.b64  	%rd34, %rd94, 4294967280;
	add.s64 	%rd35, %rd3, %rd34;
	shl.b64 	%rd36, %rd35, 3;
	add.s64 	%rd37, %rd2, %rd36;
	ld.global.u64 	%rd38, [%rd37+8];
	st.global.u64 	[%rd33+40000], %rd38;
	ld.global.u64 	%rd39, [%rd37+16];
	st.global.u64 	[%rd33+80000], %rd39;
	ld.global.u64 	%rd40, [%rd37+24];
	st.global.u64 	[%rd33+120000], %rd40;
	ld.global.u64 	%rd41, [%rd37+32];
	st.global.u64 	[%rd33+160000], %rd41;
	ld.global.u64 	%rd42, [%rd37+40];
	st.global.u64 	[%rd33+200000], %rd42;
	ld.global.u64 	%rd43, [%rd37+48];
	st.global.u64 	[%rd33+240000], %rd43;
	ld.global.u64 	%rd44, [%rd37+56];
	st.global.u64 	[%rd33+280000], %rd44;
	ld.global.u64 	%rd45, [%rd37+64];
	st.global.u64 	[%rd33+320000], %rd45;
	ld.global.u64 	%rd46, [%rd37+72];
	st.global.u64 	[%rd33+360000], %rd46;
	ld.global.u64 	%rd47, [%rd37+80];
	st.global.u64 	[%rd33+400000], %rd47;
	ld.global.u64 	%rd48, [%rd37+88];
	st.global.u64 	[%rd33+440000], %rd48;
	ld.global.u64 	%rd49, [%rd37+96];
	st.global.u64 	[%rd33+480000], %rd49;
	ld.global.u64 	%rd50, [%rd37+104];
	st.global.u64 	[%rd33+520000], %rd50;
	ld.global.u64 	%rd51, [%rd37+112];
	st.global.u64 	[%rd33+560000], %rd51;
	ld.global.u64 	%rd52, [%rd37+120];
	st.global.u64 	[%rd33+600000], %rd52;
	add.s64 	%rd94, %rd94, 16;
	add.s64 	%rd53, %rd6, %rd94;
	add.s32 	%r13, %r13, 80000;
	add.s64 	%rd93, %rd93, 128;
	setp.ne.s64 	%p5, %rd53, 0;
	@%p5 bra 	$L__BB2_3;
$L__BB2_4:
	setp.eq.s64 	%p6, %rd4, 0;
	@%p6 bra 	$L__BB2_12;
	and.b64  	%rd13, %rd23, 7;
	setp.lt.u64 	%p7, %rd4, 8;
	@%p7 bra 	$L__BB2_7;
	cvt.u32.u64 	%r7, %rd96;
	add.s64 	%rd54, %rd96, %rd3;
	shl.b64 	%rd55, %rd54, 3;
	add.s64 	%rd56, %rd2, %rd55;
	ld.global.u64 	%rd57, [%rd56];
	mad.lo.s32 	%r8, %r7, 5000, %r1;
	mul.wide.s32 	%rd58, %r8, 8;
	add.s64 	%rd59, %rd1, %rd58;
	st.global.u64 	[%rd59], %rd57;
	and.b64  	%rd60, %rd96, 4294967295;
	add.s64 	%rd61, %rd3, %rd60;
	shl.b64 	%rd62, %rd61, 3;
	add.s64 	%rd63, %rd2, %rd62;
	ld.global.u64 	%rd64, [%rd63+8];
	st.global.u64 	[%rd59+40000], %rd64;
	ld.global.u64 	%rd65, [%rd63+16];
	st.global.u64 	[%rd59+80000], %rd65;
	ld.global.u64 	%rd66, [%rd63+24];
	st.global.u64 	[%rd59+120000], %rd66;
	ld.global.u64 	%rd67, [%rd63+32];
	st.global.u64 	[%rd59+160000], %rd67;
	ld.global.u64 	%rd68, [%rd63+40];
	st.global.u64 	[%rd59+200000], %rd68;
	ld.global.u64 	%rd69, [%rd63+48];
	st.global.u64 	[%rd59+240000], %rd69;
	ld.global.u64 	%rd70, [%rd63+56];
	st.global.u64 	[%rd59+280000], %rd70;
	add.s64 	%rd71, %rd96, 8;
	and.b64  	%rd96, %rd71, 4294967295;
$L__BB2_7:
	setp.eq.s64 	%p8, %rd13, 0;
	@%p8 bra 	$L__BB2_12;
	and.b64  	%rd98, %rd23, 3;
	setp.lt.u64 	%p9, %rd13, 4;
	@%p9 bra 	$L__BB2_10;
	cvt.u32.u64 	%r9, %rd96;
	add.s64 	%rd72, %rd96, %rd3;
	shl.b64 	%rd73, %rd72, 3;
	add.s64 	%rd74, %rd2, %rd73;
	ld.global.u64 	%rd75, [%rd74];
	mad.lo.s32 	%r10, %r9, 5000, %r1;
	mul.wide.s32 	%rd76, %r10, 8;
	add.s64 	%rd77, %rd1, %rd76;
	st.global.u64 	[%rd77], %rd75;
	and.b64  	%rd78, %rd96, 4294967295;
	add.s64 	%rd79, %rd3, %rd78;
	shl.b64 	%rd80, %rd79, 3;
	add.s64 	%rd81, %rd2, %rd80;
	ld.global.u64 	%rd82, [%rd81+8];
	st.global.u64 	[%rd77+40000], %rd82;
	ld.global.u64 	%rd83, [%rd81+16];
	st.global.u64 	[%rd77+80000], %rd83;
	ld.global.u64 	%rd84, [%rd81+24];
	st.global.u64 	[%rd77+120000], %rd84;
	add.s64 	%rd85, %rd96, 4;
	and.b64  	%rd96, %rd85, 4294967295;
$L__BB2_10:
	setp.eq.s64 	%p10, %rd98, 0;
	@%p10 bra 	$L__BB2_12;
$L__BB2_11:
	.pragma "nounroll";
	cvt.u32.u64 	%r11, %rd96;
	add.s64 	%rd86, %rd96, %rd3;
	shl.b64 	%rd87, %rd86, 3;
	add.s64 	%rd88, %rd2, %rd87;
	ld.global.u64 	%rd89, [%rd88];
	mad.lo.s32 	%r12, %r11, 5000, %r1;
	mul.wide.s32 	%rd90, %r12, 8;
	add.s64 	%rd91, %rd1, %rd90;
	st.global.u64 	[%rd91], %rd89;
	add.s64 	%rd92, %rd96, 1;
	and.b64  	%rd96, %rd92, 4294967295;
	add.s64 	%rd98, %rd98, -1;
	setp.ne.s64 	%p11, %rd98, 0;
	@%p11 bra 	$L__BB2_11;
$L__BB2_12:
	ret;

}


// ===== COMPILED SASS (sm_100) =====

	.target	sm_100

	.elftype	@"ET_EXEC"


//--------------------- .note.nv.tkinfo           --------------------------
	.section	.note.nv.tkinfo,"",@"SHT_NOTE"
	.sectionflags	@"SHF_NOTE_NV_TKINFO"
	.tkinfo
        /*0018*/ 	.word	0x00000002
        /*0030*/ 	.string	""
        /*0030*/ 	.string	"ptxas"
        /*0030*/ 	.string	"Cuda compilation tools, release 13.0, V13.0.88"
        /*0030*/ 	.string	"Build cuda_13.0.r13.0/compiler.36424714_0"
        /*0030*/ 	.string	"-arch sm_100 -m 64 "



//--------------------- .note.nv.cuinfo           --------------------------
	.section	.note.nv.cuinfo,"",@"SHT_NOTE"
	.sectionflags	@"SHF_NOTE_NV_CUINFO"
        /*0018*/ 	.short	0x0002
        /*001a*/ 	.short	0x0064
        /*001c*/ 	.short	0x0082
	.zero		2


//--------------------- .nv.info                  --------------------------
	.section	.nv.info,"",@"SHT_CUDA_INFO"
	.align	4


	//----- nvinfo : EIATTR_REGCOUNT
	.align		4
        /*0000*/ 	.byte	0x04, 0x2f
        /*0002*/ 	.short	(.L_1 - .L_0)
	.align		4
.L_0:
        /*0004*/ 	.word	index@(_Z11computeGFSRPyS_iii)
        /*0008*/ 	.word	0x00000018


	//----- nvinfo : EIATTR_FRAME_SIZE
	.align		4
.L_1:
        /*000c*/ 	.byte	0x04, 0x11
        /*000e*/ 	.short	(.L_3 - .L_2)
	.align		4
.L_2:
        /*0010*/ 	.word	index@(_Z11computeGFSRPyS_iii)
        /*0014*/ 	.word	0x00000000


	//----- nvinfo : EIATTR_REGCOUNT
	.align		4
.L_3:
        /*0018*/ 	.byte	0x04, 0x2f
        /*001a*/ 	.short	(.L_5 - .L_4)
	.align		4
.L_4:
        /*001c*/ 	.word	index@(_Z16genLeapFrogSeedsPyS_i)
        /*0020*/ 	.word	0x0000001b


	//----- nvinfo : EIATTR_FRAME_SIZE
	.align		4
.L_5:
        /*0024*/ 	.byte	0x04, 0x11
        /*0026*/ 	.short	(.L_7 - .L_6)
	.align		4
.L_6:
        /*0028*/ 	.word	index@(_Z16genLeapFrogSeedsPyS_i)
        /*002c*/ 	.word	0x00000000


	//----- nvinfo : EIATTR_REGCOUNT
	.align		4
.L_7:
        /*0030*/ 	.byte	0x04, 0x2f
        /*0032*/ 	.short	(.L_9 - .L_8)
	.align		4
.L_8:
        /*0034*/ 	.word	index@(_Z15arrangeLeapFrogPyS_iy)
        /*0038*/ 	.word	0x0000001c


	//----- nvinfo : EIATTR_FRAME_SIZE
	.align		4
.L_9:
        /*003c*/ 	.byte	0x04, 0x11
        /*003e*/ 	.short	(.L_11 - .L_10)
	.align		4
.L_10:
        /*0040*/ 	.word	index@(_Z15arrangeLeapFrogPyS_iy)
        /*0044*/ 	.word	0x00000000


	//----- nvinfo : EIATTR_MIN_STACK_SIZE
	.align		4
.L_11:
        /*0048*/ 	.byte	0x04, 0x12
        /*004a*/ 	.short	(.L_13 - .L_12)
	.align		4
.L_12:
        /*004c*/ 	.word	index@(_Z15arrangeLeapFrogPyS_iy)
        /*0050*/ 	.word	0x00000000


	//----- nvinfo : EIATTR_MIN_STACK_SIZE
	.align		4
.L_13:
        /*0054*/ 	.byte	0x04, 0x12
        /*0056*/ 	.short	(.L_15 - .L_14)
	.align		4
.L_14:
        /*0058*/ 	.word	index@(_Z16genLeapFrogSeedsPyS_i)
        /*005c*/ 	.word	0x00000000


	//----- nvinfo : EIATTR_MIN_STACK_SIZE
	.align		4
.L_15:
        /*0060*/ 	.byte	0x04, 0x12
        /*0062*/ 	.short	(.L_17 - .L_16)
	.align		4
.L_16:
        /*0064*/ 	.word	index@(_Z11computeGFSRPyS_iii)
        /*0068*/ 	.word	0x00000000
.L_17:


//--------------------- .nv.compat                --------------------------
	.section	.nv.compat,"",@"SHT_CUDA_COMPAT_INFO"
	.align	4
        /*0000*/ 	.byte	0x02, 0x09, 0x00, 0x00, 0x02, 0x02, 0x01, 0x00, 0x02, 0x05, 0x05, 0x00, 0x03, 0x07, 0x01, 0x01
        /*0010*/ 	.byte	0x02, 0x03, 0x00, 0x00, 0x02, 0x06, 0x01, 0x00, 0x04, 0x0b, 0x08, 0x00, 0x09, 0x00, 0x00, 0x00
        /*0020*/ 	.byte	0x00, 0x00, 0x00, 0x00


//--------------------- .nv.info._Z15arrangeLeapFrogPyS_iy --------------------------
	.section	.nv.info._Z15arrangeLeapFrogPyS_iy,"",@"SHT_CUDA_INFO"
	.sectionflags	@""
	.align	4


	//----- nvinfo : EIATTR_CUDA_API_VERSION
	.align		4
        /*0000*/ 	.byte	0x04, 0x37
        /*0002*/ 	.short	(.L_19 - .L_18)
.L_18:
        /*0004*/ 	.word	0x00000082


	//----- nvinfo : EIATTR_KPARAM_INFO
	.align		4
.L_19:
        /*0008*/ 	.byte	0x04, 0x17
        /*000a*/ 	.short	(.L_21 - .L_20)
.L_20:
        /*000c*/ 	.word	0x00000000
        /*0010*/ 	.short	0x0003
        /*0012*/ 	.short	0x0018
        /*0014*/ 	.byte	0x00, 0xf0, 0x21, 0x00


	//----- nvinfo : EIATTR_KPARAM_INFO
	.align		4
.L_21:
        /*0018*/ 	.byte	0x04, 0x17
        /*001a*/ 	.short	(.L_23 - .L_22)
.L_22:
        /*001c*/ 	.word	0x00000000
        /*0020*/ 	.short	0x0002
        /*0022*/ 	.short	0x0010
        /*0024*/ 	.byte	0x00, 0xf0, 0x11, 0x00


	//----- nvinfo : EIATTR_KPARAM_INFO
	.align		4
.L_23:
        /*0028*/ 	.byte	0x04, 0x17
        /*002a*/ 	.short	(.L_25 - .L_24)
.L_24:
        /*002c*/ 	.word	0x00000000
        /*0030*/ 	.short	0x0001
        /*0032*/ 	.short	0x0008
        /*0034*/ 	.byte	0x00, 0xf5, 0x21, 0x00


	//----- nvinfo : EIATTR_KPARAM_INFO
	.align		4
.L_25:
        /*0038*/ 	.byte	0x04, 0x17
        /*003a*/ 	.short	(.L_27 - .L_26)
.L_26:
        /*003c*/ 	.word	0x00000000
        /*0040*/ 	.short	0x0000
        /*0042*/ 	.short	0x0000
        /*0044*/ 	.byte	0x00, 0xf5, 0x21, 0x00


	//----- nvinfo : EIATTR_SPARSE_MMA_MASK
	.align		4
.L_27:
        /*0048*/ 	.byte	0x03, 0x50
        /*004a*/ 	.short	0x0000


	//----- nvinfo : EIATTR_MAXREG_COUNT
	.align		4
        /*004c*/ 	.byte	0x03, 0x1b
        /*004e*/ 	.short	0x00ff


	//----- nvinfo : EIATTR_MERCURY_ISA_VERSION
	.align		4
        /*0050*/ 	.byte	0x03, 0x5f
        /*0052*/ 	.short	0x0101


	//----- nvinfo : EIATTR_VRC_CTA_INIT_COUNT
	.align		4
        /*0054*/ 	.byte	0x02, 0x4a
	.zero		1
	.zero		1


	//----- nvinfo : EIATTR_EXIT_INSTR_OFFSETS
	.align		4
        /*0058*/ 	.byte	0x04, 0x1c
        /*005a*/ 	.short	(.L_29 - .L_28)


	//   ....[0]....
.L_28:
        /*005c*/ 	.word	0x00000090


	//   ....[1]....
        /*0060*/ 	.word	0x00000540


	//   ....[2]....
        /*0064*/ 	.word	0x00000780


	//   ....[3]....
        /*0068*/ 	.word	0x00000970


	//   ....[4]....
        /*006c*/ 	.word	0x00000a70


	//----- nvinfo : EIATTR_CBANK_PARAM_SIZE
	.align		4
.L_29:
        /*0070*/ 	.byte	0x03, 0x19
        /*0072*/ 	.short	0x0020


	//----- nvinfo : EIATTR_PARAM_CBANK
	.align		4
        /*0074*/ 	.byte	0x04, 0x0a
        /*0076*/ 	.short	(.L_31 - .L_30)
	.align		4
.L_30:
        /*0078*/ 	.word	index@(.nv.constant0._Z15arrangeLeapFrogPyS_iy)
        /*007c*/ 	.short	0x0380
        /*007e*/ 	.short	0x0020


	//----- nvinfo : EIATTR_SW_WAR
	.align		4
.L_31:
        /*0080*/ 	.byte	0x04, 0x36
        /*0082*/ 	.short	(.L_33 - .L_32)
.L_32:
        /*0084*/ 	.word	0x00000008
.L_33:


//--------------------- .nv.info._Z16genLeapFrogSeedsPyS_i --------------------------
	.section	.nv.info._Z16genLeapFrogSeedsPyS_i,"",@"SHT_CUDA_INFO"
	.sectionflags	@""
	.align	4


	//----- nvinfo : EIATTR_CUDA_API_VERSION
	.align		4
        /*0000*/ 	.byte	0x04, 0x37
        /*0002*/ 	.short	(.L_35 - .L_34)
.L_34:
        /*0004*/ 	.word	0x00000082


	//----- nvinfo : EIATTR_KPARAM_INFO
	.align		4
.L_35:
        /*0008*/ 	.byte	0x04, 0x17
        /*000a*/ 	.short	(.L_37 - .L_36)
.L_36:
        /*000c*/ 	.word	0x00000000
        /*0010*/ 	.short	0x0002
        /*0012*/ 	.short	0x0010
        /*0014*/ 	.byte	0x00, 0xf0, 0x11, 0x00


	//----- nvinfo : EIATTR_KPARAM_INFO
	.align		4
.L_37:
        /*0018*/ 	.byte	0x04, 0x17
        /*001a*/ 	.short	(.L_39 - .L_38)
.L_38:
        /*001c*/ 	.word	0x00000000
        /*0020*/ 	.short	0x0001
        /*0022*/ 	.short	0x0008
        /*0024*/ 	.byte	0x00, 0xf5, 0x21, 0x00


	//----- nvinfo : EIATTR_KPARAM_INFO
	.align		4
.L_39:
        /*0028*/ 	.byte	0x04, 0x17
        /*002a*/ 	.short	(.L_41 - .L_40)
.L_40:
        /*002c*/ 	.word	0x00000000
        /*0030*/ 	.short	0x0000
        /*0032*/ 	.short	0x0000
        /*0034*/ 	.byte	0x00, 0xf5, 0x21, 0x00


	//----- nvinfo : EIATTR_SPARSE_MMA_MASK
	.align		4
.L_41:
        /*0038*/ 	.byte	0x03, 0x50
        /*003a*/ 	.short	0x0000


	//----- nvinfo : EIATTR_MAXREG_COUNT
	.align		4
        /*003c*/ 	.byte	0x03, 0x1b
        /*003e*/ 	.short	0x00ff


	//----- nvinfo : EIATTR_MERCURY_ISA_VERSION
	.align		4
        /*0040*/ 	.byte	0x03, 0x5f
        /*0042*/ 	.short	0x0101


	//----- nvinfo : EIATTR_VRC_CTA_INIT_COUNT
	.align		4
        /*0044*/ 	.byte	0x02, 0x4a
	.zero		1
	.zero		1


	//----- nvinfo : EIATTR_EXIT_INSTR_OFFSETS
	.align		4
        /*0048*/ 	.byte	0x04, 0x1c
        /*004a*/ 	.short	(.L_43 - .L_42)


	//   ....[0]....
.L_42:
        /*004c*/ 	.word	0x00000080


	//   ....[1]....
        /*0050*/ 	.word	0x00000440


	//   ....[2]....
        /*0054*/ 	.word	0x00000600


	//   ....[3]....
        /*0058*/ 	.word	0x00000740


	//   ....[4]....
        /*005c*/ 	.word	0x00000830


	//----- nvinfo : EIATTR_CBANK_PARAM_SIZE
	.align		4
.L_43:
        /*0060*/ 	.byte	0x03, 0x19
        /*0062*/ 	.short	0x0014


	//----- nvinfo : EIATTR_PARAM_CBANK
	.align		4
        /*0064*/ 	.byte	0x04, 0x0a
        /*0066*/ 	.short	(.L_45 - .L_44)
	.align		4
.L_44:
        /*0068*/ 	.word	index@(.nv.constant0._Z16genLeapFrogSeedsPyS_i)
        /*006c*/ 	.short	0x0380
        /*006e*/ 	.short	0x0014


	//----- nvinfo : EIATTR_SW_WAR
	.align		4
.L_45:
        /*0070*/ 	.byte	0x04, 0x36
        /*0072*/ 	.short	(.L_47 - .L_46)
.L_46:
        /*0074*/ 	.word	0x00000008
.L_47:


//--------------------- .nv.info._Z11computeGFSRPyS_iii --------------------------
	.section	.nv.info._Z11computeGFSRPyS_iii,"",@"SHT_CUDA_INFO"
	.sectionflags	@""
	.align	4


	//----- nvinfo : EIATTR_CUDA_API_VERSION
	.align		4
        /*0000*/ 	.byte	0x04, 0x37
        /*0002*/ 	.short	(.L_49 - .L_48)
.L_48:
        /*0004*/ 	.word	0x00000082


	//----- nvinfo : EIATTR_KPARAM_INFO
	.align		4
.L_49:
        /*0008*/ 	.byte	0x04, 0x17
        /*000a*/ 	.short	(.L_51 - .L_50)
.L_50:
        /*000c*/ 	.word	0x00000000
        /*0010*/ 	.short	0x0004
        /*0012*/ 	.short	0x0018
        /*0014*/ 	.byte	0x00, 0xf0, 0x11, 0x00


	//----- nvinfo : EIATTR_KPARAM_INFO
	.align		4
.L_51:
        /*0018*/ 	.byte	0x04, 0x17
        /*001a*/ 	.short	(.L_53 - .L_52)
.L_52:
        /*001c*/ 	.word	0x00000000
        /*0020*/ 	.short	0x0003
        /*0022*/ 	.short	0x0014
        /*0024*/ 	.byte	0x00, 0xf0, 0x11, 0x00


	//----- nvinfo : EIATTR_KPARAM_INFO
	.align		4
.L_53:
        /*0028*/ 	.byte	0x04, 0x17
        /*002a*/ 	.short	(.L_55 - .L_54)
.L_54:
        /*002c*/ 	.word	0x00000000
        /*0030*/ 	.short	0x0002
        /*0032*/ 	.short	0x0010
        /*0034*/ 	.byte	0x00, 0xf0, 0x11, 0x00


	//----- nvinfo : EIATTR_KPARAM_INFO
	.align		4
.L_55:
        /*0038*/ 	.byte	0x04, 0x17
        /*003a*/ 	.short	(.L_57 - .L_56)
.L_56:
        /*003c*/ 	.word	0x00000000
        /*0040*/ 	.short	0x0001
        /*0042*/ 	.short	0x0008
        /*0044*/ 	.byte	0x00, 0xf5, 0x21, 0x00


	//----- nvinfo : EIATTR_KPARAM_INFO
	.align		4
.L_57:
        /*0048*/ 	.byte	0x04, 0x17
        /*004a*/ 	.short	(.L_59 - .L_58)
.L_58:
        /*004c*/ 	.word	0x00000000
        /*0050*/ 	.short	0x0000
        /*0052*/ 	.short	0x0000
        /*0054*/ 	.byte	0x00, 0xf5, 0x21, 0x00


	//----- nvinfo : EIATTR_SPARSE_MMA_MASK
	.align		4
.L_59:
        /*0058*/ 	.byte	0x03, 0x50
        /*005a*/ 	.short	0x0000


	//----- nvinfo : EIATTR_MAXREG_COUNT
	.align		4
        /*005c*/ 	.byte	0x03, 0x1b
        /*005e*/ 	.short	0x00ff


	//----- nvinfo : EIATTR_MERCURY_ISA_VERSION
	.align		4
        /*0060*/ 	.byte	0x03, 0x5f
        /*0062*/ 	.short	0x0101


	//----- nvinfo : EIATTR_VRC_CTA_INIT_COUNT
	.align		4
        /*0064*/ 	.byte	0x02, 0x4a
	.zero		1
	.zero		1


	//----- nvinfo : EIATTR_EXIT_INSTR_OFFSETS
	.align		4
        /*0068*/ 	.byte	0x04, 0x1c
        /*006a*/ 	.short	(.L_61 - .L_60)


	//   ....[0]....
.L_60:
        /*006c*/ 	.word	0x00000060


	//   ....[1]....
        /*0070*/ 	.word	0x00000890


	//   ....[2]....
        /*0074*/ 	.word	0x00000d30


	//   ....[3]....
        /*0078*/ 	.word	0x00000f40


	//   ....[4]....
        /*007c*/ 	.word	0x000010b0


	//   ....[5]....
        /*0080*/ 	.word	0x00001180


	//----- nvinfo : EIATTR_CBANK_PARAM_SIZE
	.align		4
.L_61:
        /*0084*/ 	.byte	0x03, 0x19
        /*0086*/ 	.short	0x001c


	//----- nvinfo : EIATTR_PARAM_CBANK
	.align		4
        /*0088*/ 	.byte	0x04, 0x0a
        /*008a*/ 	.short	(.L_63 - .L_62)
	.align		4
.L_62:
        /*008c*/ 	.word	index@(.nv.constant0._Z11computeGFSRPyS_iii)
        /*0090*/ 	.short	0x0380
        /*0092*/ 	.short	0x001c


	//----- nvinfo : EIATTR_SW_WAR
	.align		4
.L_63:
        /*0094*/ 	.byte	0x04, 0x36
        /*0096*/ 	.short	(.L_65 - .L_64)
.L_64:
        /*0098*/ 	.word	0x00000008
.L_65:


//--------------------- .nv.callgraph             --------------------------
	.section	.nv.callgraph,"",@"SHT_CUDA_CALLGRAPH"
	.align	4
	.sectionentsize	8
	.align		4
        /*0000*/ 	.word	0x00000000
	.align		4
        /*0004*/ 	.word	0xffffffff
	.align		4
        /*0008*/ 	.word	0x00000000
	.align		4
        /*000c*/ 	.word	0xfffffffe
	.align		4
        /*0010*/ 	.word	0x00000000
	.align		4
        /*0014*/ 	.word	0xfffffffd
	.align		4
        /*0018*/ 	.word	0x00000000
	.align		4
        /*001c*/ 	.word	0xfffffffc


//--------------------- .text._Z15arrangeLeapFrogPyS_iy --------------------------
	.section	.text._Z15arrangeLeapFrogPyS_iy,"ax",@progbits
	.align	128
        .global         _Z15arrangeLeapFrogPyS_iy
        .type           _Z15arrangeLeapFrogPyS_iy,@function
        .size           _Z15arrangeLeapFrogPyS_iy,(.L_x_23 - _Z15arrangeLeapFrogPyS_iy)
        .other          _Z15arrangeLeapFrogPyS_iy,@"STO_CUDA_ENTRY STV_DEFAULT"
_Z15arrangeLeapFrogPyS_iy:
.text._Z15arrangeLeapFrogPyS_iy:
[----:B------:R-:W-:Y:S01]  /*0000*/  LDC R1, c[0x0][0x37c] ;  /* 0x0000df00ff017b82 */ /* 0x000fe20000000800 */
[----:B------:R-:W0:Y:S07]  /*0010*/  S2R R3, SR_TID.X ;  /* 0x0000000000037919 */ /* 0x000e2e0000002100 */
[----:B------:R-:W0:Y:S01]  /*0020*/  S2UR UR4, SR_CTAID.X ;  /* 0x00000000000479c3 */ /* 0x000e220000002500 */
[----:B------:R-:W1:Y:S07]  /*0030*/  LDCU.64 UR8, c[0x0][0x398] ;  /* 0x00007300ff0877ac */ /* 0x000e6e0008000a00 */
[----:B------:R-:W0:Y:S01]  /*0040*/  LDC R0, c[0x0][0x360] ;  /* 0x0000d800ff007b82 */ /* 0x000e220000000800 */
[----:B-1----:R-:W-:-:S04]  /*0050*/  ISETP.NE.U32.AND P0, PT, RZ, UR8, PT ;  /* 0x00000008ff007c0c */ /* 0x002fc8000bf05070 */
[----:B------:R-:W-:Y:S01]  /*0060*/  ISETP.NE.AND.EX P0, PT, RZ, UR9, PT, P0 ;  /* 0x00000009ff007c0c */ /* 0x000fe2000bf05300 */
[----:B0-----:R-:W-:-:S05]  /*0070*/  IMAD R0, R0, UR4, R3 ;  /* 0x0000000400007c24 */ /* 0x001fca000f8e0203 */
[----:B------:R-:W-:-:S13]  /*0080*/  ISETP.GT.OR P0, PT, R0, 0x1387, !P0 ;  /* 0x000013870000780c */ /* 0x000fda0004704670 */
[----:B------:R-:W-:Y:S05]  /*0090*/  @P0 EXIT ;  /* 0x000000000000094d */ /* 0x000fea0003800000 */
[----:B------:R-:W-:Y:S01]  /*00a0*/  UIADD3 UR4, UP0, UPT, UR8, -0x1, URZ ;  /* 0xffffffff08047890 */ /* 0x000fe2000ff1e0ff */
[----:B------:R-:W-:Y:S01]  /*00b0*/  SHF.R.S32.HI R2, RZ, 0x1f, R0 ;  /* 0x0000001fff027819 */ /* 0x000fe20000011400 */
[----:B------:R-:W-:Y:S02]  /*00c0*/  ULOP3.LUT UR14, UR8, 0xf, URZ, 0xc0, !UPT ;  /* 0x0000000f080e7892 */ /* 0x000fe4000f8ec0ff */
[----:B------:R-:W-:Y:S02]  /*00d0*/  UIADD3.X UR5, UPT, UPT, UR9, -0x1, URZ, UP0, !UPT ;  /* 0xffffffff09057890 */ /* 0x000fe400087fe4ff */
[----:B------:R-:W-:Y:S01]  /*00e0*/  UISETP.GE.U32.AND UP0, UPT, UR4, 0xf, UPT ;  /* 0x0000000f0400788c */ /* 0x000fe2000bf06070 */
[----:B------:R-:W-:Y:S01]  /*00f0*/  IMAD R5, R2, UR8, RZ ;  /* 0x0000000802057c24 */ /* 0x000fe2000f8e02ff */
[----:B------:R-:W-:Y:S01]  /*0100*/  UMOV UR6, URZ ;  /* 0x000000ff00067c82 */ /* 0x000fe20008000000 */
[C---:B------:R-:W-:Y:S01]  /*0110*/  IMAD.WIDE.U32 R2, R0.reuse, UR8, RZ ;  /* 0x0000000800027c25 */ /* 0x040fe2000f8e00ff */
[----:B------:R-:W-:Y:S01]  /*0120*/  UISETP.GE.U32.AND.EX UP0, UPT, UR5, URZ, UPT, UP0 ;  /* 0x000000ff0500728c */ /* 0x000fe2000bf06100 */
[----:B------:R-:W0:Y:S02]  /*0130*/  LDCU.64 UR10, c[0x0][0x358] ;  /* 0x00006b00ff0a77ac */ /* 0x000e240008000a00 */
[----:B------:R-:W-:-:S02]  /*0140*/  IMAD R7, R0, UR9, R5 ;  /* 0x0000000900077c24 */ /* 0x000fc4000f8e0205 */
[----:B------:R-:W-:Y:S02]  /*0150*/  IMAD.MOV.U32 R5, RZ, RZ, RZ ;  /* 0x000000ffff057224 */ /* 0x000fe400078e00ff */
[----:B------:R-:W-:Y:S02]  /*0160*/  IMAD.IADD R7, R3, 0x1, R7 ;  /* 0x0000000103077824 */ /* 0x000fe400078e0207 */
[----:B------:R-:W-:Y:S05]  /*0170*/  BRA.U !UP0, `(.L_x_0) ;  /* 0x0000000108e87547 */ /* 0x000fea000b800000 */
[----:B------:R-:W1:Y:S01]  /*0180*/  LDCU.64 UR16, c[0x0][0x380] ;  /* 0x00007000ff1077ac */ /* 0x000e620008000a00 */
[----:B------:R-:W-:Y:S01]  /*0190*/  IMAD.MOV.U32 R4, RZ, RZ, R0 ;  /* 0x000000ffff047224 */ /* 0x000fe200078e0000 */
[----:B------:R-:W-:Y:S01]  /*01a0*/  ULOP3.LUT UR13, UR8, 0xfffffff0, URZ, 0xc0, !UPT ;  /* 0xfffffff0080d7892 */ /* 0x000fe2000f8ec0ff */
[----:B------:R-:W2:Y:S05]  /*01b0*/  LDCU UR6, c[0x0][0x39c] ;  /* 0x00007380ff0677ac */ /* 0x000eaa0008000800 */
[----:B------:R-:W-:Y:S01]  /*01c0*/  IMAD.U32 R5, RZ, RZ, UR13 ;  /* 0x0000000dff057e24 */ /* 0x000fe2000f8e00ff */
[----:B------:R-:W-:Y:S01]  /*01d0*/  UMOV UR4, URZ ;  /* 0x000000ff00047c82 */ /* 0x000fe20008000000 */
[----:B------:R-:W-:Y:S01]  /*01e0*/  UMOV UR5, URZ ;  /* 0x000000ff00057c82 */ /* 0x000fe20008000000 */
[----:B-1----:R-:W-:-:S04]  /*01f0*/  LEA R12, P0, R2, UR16, 0x3 ;  /* 0x00000010020c7c11 */ /* 0x002fc8000f8018ff */
[----:B--2---:R-:W-:-:S09]  /*0200*/  LEA.HI.X R13, R2, UR17, R7, 0x3, P0 ;  /* 0x00000011020d7c11 */ /* 0x004fd200080f1c07 */
.L_x_1:
[----:B0---4-:R-:W2:Y:S01]  /*0210*/  LDG.E.64 R14, desc[UR10][R12.64] ;  /* 0x0000000a0c0e7981 */ /* 0x011ea2000c1e1b00 */
[----:B------:R-:W0:Y:S01]  /*0220*/  LDC.64 R8, c[0x0][0x388] ;  /* 0x0000e200ff087b82 */ /* 0x000e220000000a00 */
[----:B------:R-:W-:-:S06]  /*0230*/  ULOP3.LUT UR7, UR4, 0xfffffff0, URZ, 0xc0, !UPT ;  /* 0xfffffff004077892 */ /* 0x000fcc000f8ec0ff */
[----:B------:R-:W-:-:S05]  /*0240*/  IADD3 R6, P0, PT, R2, UR7, RZ ;  /* 0x0000000702067c10 */ /* 0x000fca000ff1e0ff */
[----:B------:R-:W-:Y:S01]  /*0250*/  IMAD.X R11, RZ, RZ, R7, P0 ;  /* 0x000000ffff0b7224 */ /* 0x000fe200000e0607 */
[----:B------:R-:W-:-:S04]  /*0260*/  LEA R10, P0, R6, UR16, 0x3 ;  /* 0x00000010060a7c11 */ /* 0x000fc8000f8018ff */
[----:B------:R-:W-:Y:S01]  /*0270*/  LEA.HI.X R11, R6, UR17, R11, 0x3, P0 ;  /* 0x00000011060b7c11 */ /* 0x000fe200080f1c0b */
[----:B0-----:R-:W-:-:S05]  /*0280*/  IMAD.WIDE R8, R4, 0x8, R8 ;  /* 0x0000000804087825 */ /* 0x001fca00078e0208 */
[----:B--2---:R0:W-:Y:S04]  /*0290*/  STG.E.64 desc[UR10][R8.64], R14 ;  /* 0x0000000e08007986 */ /* 0x0041e8000c101b0a */
[----:B------:R-:W2:Y:S04]  /*02a0*/  LDG.E.64 R16, desc[UR10][R10.64+0x8] ;  /* 0x0000080a0a107981 */ /* 0x000ea8000c1e1b00 */
[----:B--2---:R1:W-:Y:S04]  /*02b0*/  STG.E.64 desc[UR10][R8.64+0x9c40], R16 ;  /* 0x009c401008007986 */ /* 0x0043e8000c101b0a */
[----:B------:R-:W2:Y:S04]  /*02c0*/  LDG.E.64 R18, desc[UR10][R10.64+0x10] ;  /* 0x0000100a0a127981 */ /* 0x000ea8000c1e1b00 */
[----:B--2---:R2:W-:Y:S04]  /*02d0*/  STG.E.64 desc[UR10][R8.64+0x13880], R18 ;  /* 0x0138801208007986 */ /* 0x0045e8000c101b0a */
[----:B------:R-:W3:Y:S04]  /*02e0*/  LDG.E.64 R20, desc[UR10][R10.64+0x18] ;  /* 0x0000180a0a147981 */ /* 0x000ee8000c1e1b00 */
[----:B---3--:R3:W-:Y:S04]  /*02f0*/  STG.E.64 desc[UR10][R8.64+0x1d4c0], R20 ;  /* 0x01d4c01408007986 */ /* 0x0087e8000c101b0a */
[----:B------:R-:W4:Y:S04]  /*0300*/  LDG.E.64 R22, desc[UR10][R10.64+0x20] ;  /* 0x0000200a0a167981 */ /* 0x000f28000c1e1b00 */
[----:B----4-:R4:W-:Y:S04]  /*0310*/  STG.E.64 desc[UR10][R8.64+0x27100], R22 ;  /* 0x0271001608007986 */ /* 0x0109e8000c101b0a */
[----:B------:R-:W5:Y:S04]  /*0320*/  LDG.E.64 R24, desc[UR10][R10.64+0x28] ;  /* 0x0000280a0a187981 */ /* 0x000f68000c1e1b00 */
[----:B-----5:R5:W-:Y:S04]  /*0330*/  STG.E.64 desc[UR10][R8.64+0x30d40], R24 ;  /* 0x030d401808007986 */ /* 0x020be8000c101b0a */
[----:B0-----:R-:W2:Y:S04]  /*0340*/  LDG.E.64 R14, desc[UR10][R10.64+0x30] ;  /* 0x0000300a0a0e7981 */ /* 0x001ea8000c1e1b00 */
[----:B--2---:R0:W-:Y:S04]  /*0350*/  STG.E.64 desc[UR10][R8.64+0x3a980], R14 ;  /* 0x03a9800e08007986 */ /* 0x0041e8000c101b0a */
[----:B-1----:R-:W2:Y:S04]  /*0360*/  LDG.E.64 R16, desc[UR10][R10.64+0x38] ;  /* 0x0000380a0a107981 */ /* 0x002ea8000c1e1b00 */
[----:B--2---:R1:W-:Y:S04]  /*0370*/  STG.E.64 desc[UR10][R8.64+0x445c0], R16 ;  /* 0x0445c01008007986 */ /* 0x0043e8000c101b0a */
[----:B------:R-:W2:Y:S04]  /*0380*/  LDG.E.64 R18, desc[UR10][R10.64+0x40] ;  /* 0x0000400a0a127981 */ /* 0x000ea8000c1e1b00 */
[----:B--2---:R2:W-:Y:S04]  /*0390*/  STG.E.64 desc[UR10][R8.64+0x4e200], R18 ;  /* 0x04e2001208007986 */ /* 0x0045e8000c101b0a */
[----:B---3--:R-:W3:Y:S04]  /*03a0*/  LDG.E.64 R20, desc[UR10][R10.64+0x48] ;  /* 0x0000480a0a147981 */ /* 0x008ee8000c1e1b00 */
[----:B---3--:R3:W-:Y:S04]  /*03b0*/  STG.E.64 desc[UR10][R8.64+0x57e40], R20 ;  /* 0x057e401408007986 */ /* 0x0087e8000c101b0a */
[----:B----4-:R-:W4:Y:S04]  /*03c0*/  LDG.E.64 R22, desc[UR10][R10.64+0x50] ;  /* 0x0000500a0a167981 */ /* 0x010f28000c1e1b00 */
[----:B----4-:R4:W-:Y:S04]  /*03d0*/  STG.E.64 desc[UR10][R8.64+0x61a80], R22 ;  /* 0x061a801608007986 */ /* 0x0109e8000c101b0a */
[----:B-----5:R-:W5:Y:S04]  /*03e0*/  LDG.E.64 R24, desc[UR10][R10.64+0x58] ;  /* 0x0000580a0a187981 */ /* 0x020f68000c1e1b00 */
[----:B-----5:R4:W-:Y:S04]  /*03f0*/  STG.E.64 desc[UR10][R8.64+0x6b6c0], R24 ;  /* 0x06b6c01808007986 */ /* 0x0209e8000c101b0a */
[----:B0-----:R-:W5:Y:S04]  /*0400*/  LDG.E.64 R14, desc[UR10][R10.64+0x60] ;  /* 0x0000600a0a0e7981 */ /* 0x001f68000c1e1b00 */
[----:B-----5:R4:W-:Y:S04]  /*0410*/  STG.E.64 desc[UR10][R8.64+0x75300], R14 ;  /* 0x0753000e08007986 */ /* 0x0209e8000c101b0a */
[----:B-1----:R-:W5:Y:S04]  /*0420*/  LDG.E.64 R16, desc[UR10][R10.64+0x68] ;  /* 0x0000680a0a107981 */ /* 0x002f68000c1e1b00 */
[----:B-----5:R4:W-:Y:S04]  /*0430*/  STG.E.64 desc[UR10][R8.64+0x7ef40], R16 ;  /* 0x07ef401008007986 */ /* 0x0209e8000c101b0a */
[----:B--2---:R-:W2:Y:S01]  /*0440*/  LDG.E.64 R18, desc[UR10][R10.64+0x70] ;  /* 0x0000700a0a127981 */ /* 0x004ea2000c1e1b00 */
[----:B------:R-:W-:-:S03]  /*0450*/  UIADD3 UR4, UP0, UPT, UR4, 0x10, URZ ;  /* 0x0000001004047890 */ /* 0x000fc6000ff1e0ff */
[----:B--2---:R4:W-:Y:S04]  /*0460*/  STG.E.64 desc[UR10][R8.64+0x88b80], R18 ;  /* 0x088b801208007986 */ /* 0x0049e8000c101b0a */
[----:B---3--:R-:W2:Y:S01]  /*0470*/  LDG.E.64 R20, desc[UR10][R10.64+0x78] ;  /* 0x0000780a0a147981 */ /* 0x008ea2000c1e1b00 */
[----:B------:R-:W-:Y:S01]  /*0480*/  UIADD3.X UR5, UPT, UPT, URZ, UR5, URZ, UP0, !UPT ;  /* 0x00000005ff057290 */ /* 0x000fe200087fe4ff */
[----:B------:R-:W-:Y:S01]  /*0490*/  IADD3 R12, P0, PT, R12, 0x80, RZ ;  /* 0x000000800c0c7810 */ /* 0x000fe20007f1e0ff */
[----:B------:R-:W-:Y:S01]  /*04a0*/  UIADD3 UR7, UP0, UPT, UR4, -UR13, URZ ;  /* 0x8000000d04077290 */ /* 0x000fe2000ff1e0ff */
[----:B------:R-:W-:-:S03]  /*04b0*/  VIADD R4, R4, 0x13880 ;  /* 0x0001388004047836 */ /* 0x000fc60000000000 */
[----:B------:R-:W-:Y:S01]  /*04c0*/  UIADD3.X UR12, UPT, UPT, UR5, ~UR9, URZ, UP0, !UPT ;  /* 0x80000009050c7290 */ /* 0x000fe200087fe4ff */
[----:B------:R-:W-:Y:S01]  /*04d0*/  IMAD.X R13, RZ, RZ, R13, P0 ;  /* 0x000000ffff0d7224 */ /* 0x000fe200000e060d */
[----:B------:R-:W-:-:S04]  /*04e0*/  UISETP.NE.U32.AND UP0, UPT, UR7, URZ, UPT ;  /* 0x000000ff0700728c */ /* 0x000fc8000bf05070 */
[----:B------:R-:W-:Y:S01]  /*04f0*/  UISETP.NE.AND.EX UP0, UPT, UR12, URZ, UPT, UP0 ;  /* 0x000000ff0c00728c */ /* 0x000fe2000bf05300 */
[----:B--2---:R4:W-:Y:S08]  /*0500*/  STG.E.64 desc[UR10][R8.64+0x927c0], R20 ;  /* 0x0927c01408007986 */ /* 0x0049f0000c101b0a */
[----:B------:R-:W-:Y:S05]  /*0510*/  BRA.U UP0, `(.L_x_1) ;  /* 0xfffffffd003c7547 */ /* 0x000fea000b83ffff */
.L_x_0:
[----:B------:R-:W-:-:S04]  /*0520*/  ISETP.NE.U32.AND P0, PT, RZ, UR14, PT ;  /* 0x0000000eff007c0c */ /* 0x000fc8000bf05070 */
[----:B------:R-:W-:-:S13]  /*0530*/  ISETP.NE.AND.EX P0, PT, RZ, RZ, PT, P0 ;  /* 0x000000ffff00720c */ /* 0x000fda0003f05300 */
[----:B0-----:R-:W-:Y:S05]  /*0540*/  @!P0 EXIT ;  /* 0x000000000000894d */ /* 0x001fea0003800000 */
[----:B------:R-:W-:Y:S02]  /*0550*/  UISETP.GE.U32.AND UP0, UPT, UR14, 0x8, UPT ;  /* 0x000000080e00788c */ /* 0x000fe4000bf06070 */
[----:B------:R-:W-:Y:S02]  /*0560*/  ULOP3.LUT UR4, UR8, 0x7, URZ, 0xc0, !UPT ;  /* 0x0000000708047892 */ /* 0x000fe4000f8ec0ff */
[----:B------:R-:W-:-:S09]  /*0570*/  UISETP.GE.U32.AND.EX UP0, UPT, URZ, URZ, UPT, UP0 ;  /* 0x000000ffff00728c */ /* 0x000fd2000bf06100 */
[----:B------:R-:W-:Y:S05]  /*0580*/  BRA.U !UP0, `(.L_x_2) ;  /* 0x0000000108747547 */ /* 0x000fea000b800000 */
[----:B------:R-:W0:Y:S01]  /*0590*/  LDCU.64 UR12, c[0x0][0x380] ;  /* 0x00007000ff0c77ac */ /* 0x000e220008000a00 */
[----:B------:R-:W-:Y:S01]  /*05a0*/  IADD3 R11, P0, PT, R5, R2, RZ ;  /* 0x00000002050b7210 */ /* 0x000fe20007f1e0ff */
[----:B----4-:R-:W1:Y:S03]  /*05b0*/  LDC.64 R8, c[0x0][0x388] ;  /* 0x0000e200ff087b82 */ /* 0x010e660000000a00 */
[----:B------:R-:W-:Y:S02]  /*05c0*/  IADD3.X R4, PT, PT, R7, UR6, RZ, P0, !PT ;  /* 0x0000000607047c10 */ /* 0x000fe400087fe4ff */
[----:B0-----:R-:W-:-:S04]  /*05d0*/  LEA R18, P1, R11, UR12, 0x3 ;  /* 0x0000000c0b127c11 */ /* 0x001fc8000f8218ff */
[----:B------:R-:W-:-:S05]  /*05e0*/  LEA.HI.X R19, R11, UR13, R4, 0x3, P1 ;  /* 0x0000000d0b137c11 */ /* 0x000fca00088f1c04 */
[----:B------:R-:W2:Y:S01]  /*05f0*/  LDG.E.64 R12, desc[UR10][R18.64] ;  /* 0x0000000a120c7981 */ /* 0x000ea2000c1e1b00 */
[----:B------:R-:W-:Y:S02]  /*0600*/  IMAD.X R10, RZ, RZ, R7, P0 ;  /* 0x000000ffff0a7224 */ /* 0x000fe400000e0607 */
[----:B------:R-:W-:-:S03]  /*0610*/  IMAD R15, R5, 0x1388, R0 ;  /* 0x00001388050f7824 */ /* 0x000fc600078e0200 */
[----:B------:R-:W-:Y:S01]  /*0620*/  LEA.HI.X R11, R11, UR13, R10, 0x3, P1 ;  /* 0x0000000d0b0b7c11 */ /* 0x000fe200088f1c0a */
[----:B-1----:R-:W-:-:S04]  /*0630*/  IMAD.WIDE R8, R15, 0x8, R8 ;  /* 0x000000080f087825 */ /* 0x002fc800078e0208 */
[----:B------:R-:W-:Y:S01]  /*0640*/  IMAD.MOV.U32 R10, RZ, RZ, R18 ;  /* 0x000000ffff0a7224 */ /* 0x000fe200078e0012 */
[----:B--2---:R0:W-:Y:S04]  /*0650*/  STG.E.64 desc[UR10][R8.64], R12 ;  /* 0x0000000c08007986 */ /* 0x0041e8000c101b0a */
[----:B------:R-:W2:Y:S04]  /*0660*/  LDG.E.64 R14, desc[UR10][R10.64+0x8] ;  /* 0x0000080a0a0e7981 */ /* 0x000ea8000c1e1b00 */
[----:B--2---:R1:W-:Y:S04]  /*0670*/  STG.E.64 desc[UR10][R8.64+0x9c40], R14 ;  /* 0x009c400e08007986 */ /* 0x0043e8000c101b0a */
[----:B------:R-:W2:Y:S04]  /*0680*/  LDG.E.64 R16, desc[UR10][R10.64+0x10] ;  /* 0x0000100a0a107981 */ /* 0x000ea8000c1e1b00 */
[----:B--2---:R2:W-:Y:S04]  /*0690*/  STG.E.64 desc[UR10][R8.64+0x13880], R16 ;  /* 0x0138801008007986 */ /* 0x0045e8000c101b0a */
[----:B------:R-:W3:Y:S04]  /*06a0*/  LDG.E.64 R18, desc[UR10][R10.64+0x18] ;  /* 0x0000180a0a127981 */ /* 0x000ee8000c1e1b00 */
[----:B---3--:R2:W-:Y:S04]  /*06b0*/  STG.E.64 desc[UR10][R8.64+0x1d4c0], R18 ;  /* 0x01d4c01208007986 */ /* 0x0085e8000c101b0a */
[----:B------:R-:W3:Y:S04]  /*06c0*/  LDG.E.64 R20, desc[UR10][R10.64+0x20] ;  /* 0x0000200a0a147981 */ /* 0x000ee8000c1e1b00 */
[----:B---3--:R2:W-:Y:S04]  /*06d0*/  STG.E.64 desc[UR10][R8.64+0x27100], R20 ;  /* 0x0271001408007986 */ /* 0x0085e8000c101b0a */
[----:B------:R-:W3:Y:S04]  /*06e0*/  LDG.E.64 R22, desc[UR10][R10.64+0x28] ;  /* 0x0000280a0a167981 */ /* 0x000ee8000c1e1b00 */
[----:B---3--:R2:W-:Y:S04]  /*06f0*/  STG.E.64 desc[UR10][R8.64+0x30d40], R22 ;  /* 0x030d401608007986 */ /* 0x0085e8000c101b0a */
[----:B0-----:R-:W3:Y:S04]  /*0700*/  LDG.E.64 R12, desc[UR10][R10.64+0x30] ;  /* 0x0000300a0a0c7981 */ /* 0x001ee8000c1e1b00 */
[----:B---3--:R2:W-:Y:S04]  /*0710*/  STG.E.64 desc[UR10][R8.64+0x3a980], R12 ;  /* 0x03a9800c08007986 */ /* 0x0085e8000c101b0a */
[----:B-1----:R-:W3:Y:S01]  /*0720*/  LDG.E.64 R14, desc[UR10][R10.64+0x38] ;  /* 0x0000380a0a0e7981 */ /* 0x002ee2000c1e1b00 */
[----:B------:R-:W-:Y:S01]  /*0730*/  VIADD R5, R5, 0x8 ;  /* 0x0000000805057836 */ /* 0x000fe20000000000 */
[----:B------:R-:W-:-:S02]  /*0740*/  UMOV UR6, URZ ;  /* 0x000000ff00067c82 */ /* 0x000fc40008000000 */
[----:B---3--:R2:W-:Y:S04]  /*0750*/  STG.E.64 desc[UR10][R8.64+0x445c0], R14 ;  /* 0x0445c00e08007986 */ /* 0x0085e8000c101b0a */
.L_x_2:
[----:B------:R-:W-:-:S04]  /*0760*/  ISETP.NE.U32.AND P0, PT, RZ, UR4, PT ;  /* 0x00000004ff007c0c */ /* 0x000fc8000bf05070 */
[----:B------:R-:W-:-:S13]  /*0770*/  ISETP.NE.AND.EX P0, PT, RZ, RZ, PT, P0 ;  /* 0x000000ffff00720c */ /* 0x000fda0003f05300 */
[----:B------:R-:W-:Y:S05]  /*0780*/  @!P0 EXIT ;  /* 0x000000000000894d */ /* 0x000fea0003800000 */
[----:B--2-4-:R-:W0:Y:S01]  /*0790*/  LDC.64 R8, c[0x0][0x388] ;  /* 0x0000e200ff087b82 */ /* 0x014e220000000a00 */
[----:B------:R-:W-:Y:S01]  /*07a0*/  UISETP.GE.U32.AND UP0, UPT, UR4, 0x4, UPT ;  /* 0x000000040400788c */ /* 0x000fe2000bf06070 */
[----:B------:R-:W1:Y:S03]  /*07b0*/  LDCU.64 UR12, c[0x0][0x380] ;  /* 0x00007000ff0c77ac */ /* 0x000e660008000a00 */
[----:B------:R-:W-:Y:S02]  /*07c0*/  UISETP.GE.U32.AND.EX UP0, UPT, URZ, URZ, UPT, UP0 ;  /* 0x000000ffff00728c */ /* 0x000fe4000bf06100 */
[----:B------:R-:W-:Y:S01]  /*07d0*/  ULOP3.LUT UR5, UR8, 0x3, URZ, 0xc0, !UPT ;  /* 0x0000000308057892 */ /* 0x000fe2000f8ec0ff */
[----:B------:R-:W-:-:S06]  /*07e0*/  UMOV UR4, URZ ;  /* 0x000000ff00047c82 */ /* 0x000fcc0008000000 */
[----:B------:R-:W-:Y:S05]  /*07f0*/  BRA.U !UP0, `(.L_x_3) ;  /* 0x0000000108547547 */ /* 0x000fea000b800000 */
[----:B------:R-:W2:Y:S01]  /*0800*/  LDCU.64 UR8, c[0x0][0x380] ;  /* 0x00007000ff0877ac */ /* 0x000ea20008000a00 */
[----:B------:R-:W-:Y:S01]  /*0810*/  IADD3 R20, P0, PT, R5, R2, RZ ;  /* 0x0000000205147210 */ /* 0x000fe20007f1e0ff */
[----:B------:R-:W3:Y:S03]  /*0820*/  LDC.64 R12, c[0x0][0x388] ;  /* 0x0000e200ff0c7b82 */ /* 0x000ee60000000a00 */
[----:B------:R-:W-:Y:S02]  /*0830*/  IADD3.X R11, PT, PT, R7, UR6, RZ, P0, !PT ;  /* 0x00000006070b7c10 */ /* 0x000fe400087fe4ff */
[----:B--2---:R-:W-:-:S04]  /*0840*/  LEA R16, P1, R20, UR8, 0x3 ;  /* 0x0000000814107c11 */ /* 0x004fc8000f8218ff */
[----:B------:R-:W-:-:S05]  /*0850*/  LEA.HI.X R17, R20, UR9, R11, 0x3, P1 ;  /* 0x0000000914117c11 */ /* 0x000fca00088f1c0b */
[----:B------:R-:W2:Y:S01]  /*0860*/  LDG.E.64 R10, desc[UR10][R16.64] ;  /* 0x0000000a100a7981 */ /* 0x000ea2000c1e1b00 */
[----:B------:R-:W-:Y:S02]  /*0870*/  IMAD.X R21, RZ, RZ, R7, P0 ;  /* 0x000000ffff157224 */ /* 0x000fe400000e0607 */
[----:B------:R-:W-:-:S03]  /*0880*/  IMAD R19, R5, 0x1388, R0 ;  /* 0x0000138805137824 */ /* 0x000fc600078e0200 */
[----:B------:R-:W-:Y:S01]  /*0890*/  LEA.HI.X R21, R20, UR9, R21, 0x3, P1 ;  /* 0x0000000914157c11 */ /* 0x000fe200088f1c15 */
[----:B---3--:R-:W-:-:S04]  /*08a0*/  IMAD.WIDE R18, R19, 0x8, R12 ;  /* 0x0000000813127825 */ /* 0x008fc800078e020c */
[----:B------:R-:W-:Y:S01]  /*08b0*/  IMAD.MOV.U32 R20, RZ, RZ, R16 ;  /* 0x000000ffff147224 */ /* 0x000fe200078e0010 */
[----:B--2---:R2:W-:Y:S04]  /*08c0*/  STG.E.64 desc[UR10][R18.64], R10 ;  /* 0x0000000a12007986 */ /* 0x0045e8000c101b0a */
[----:B------:R-:W3:Y:S04]  /*08d0*/  LDG.E.64 R12, desc[UR10][R20.64+0x8] ;  /* 0x0000080a140c7981 */ /* 0x000ee8000c1e1b00 */
[----:B---3--:R2:W-:Y:S04]  /*08e0*/  STG.E.64 desc[UR10][R18.64+0x9c40], R12 ;  /* 0x009c400c12007986 */ /* 0x0085e8000c101b0a */
[----:B------:R-:W3:Y:S04]  /*08f0*/  LDG.E.64 R14, desc[UR10][R20.64+0x10] ;  /* 0x0000100a140e7981 */ /* 0x000ee8000c1e1b00 */
[----:B---3--:R2:W-:Y:S04]  /*0900*/  STG.E.64 desc[UR10][R18.64+0x13880], R14 ;  /* 0x0138800e12007986 */ /* 0x0085e8000c101b0a */
[----:B------:R-:W3:Y:S01]  /*0910*/  LDG.E.64 R16, desc[UR10][R20.64+0x18] ;  /* 0x0000180a14107981 */ /* 0x000ee2000c1e1b00 */
[----:B------:R-:W-:Y:S01]  /*0920*/  VIADD R5, R5, 0x4 ;  /* 0x0000000405057836 */ /* 0x000fe20000000000 */
[----:B------:R-:W-:-:S02]  /*0930*/  UMOV UR6, URZ ;  /* 0x000000ff00067c82 */ /* 0x000fc40008000000 */
[----:B---3--:R2:W-:Y:S04]  /*0940*/  STG.E.64 desc[UR10][R18.64+0x1d4c0], R16 ;  /* 0x01d4c01012007986 */ /* 0x0085e8000c101b0a */
.L_x_3:
[----:B------:R-:W-:-:S04]  /*0950*/  ISETP.NE.U32.AND P0, PT, RZ, UR5, PT ;  /* 0x00000005ff007c0c */ /* 0x000fc8000bf05070 */
[----:B------:R-:W-:-:S13]  /*0960*/  ISETP.NE.AND.EX P0, PT, RZ, UR4, PT, P0 ;  /* 0x00000004ff007c0c */ /* 0x000fda000bf05300 */
[----:B-1----:R-:W-:Y:S05]  /*0970*/  @!P0 EXIT ;  /* 0x000000000000894d */ /* 0x002fea0003800000 */
.L_x_4:
[----:B------:R-:W-:-:S04]  /*0980*/  IADD3 R4, P0, PT, R5, R2, RZ ;  /* 0x0000000205047210 */ /* 0x000fc80007f1e0ff */
[----:B-12---:R-:W-:Y:S02]  /*0990*/  IADD3.X R11, PT, PT, R7, UR6, RZ, P0, !PT ;  /* 0x00000006070b7c10 */ /* 0x006fe400087fe4ff */
[----:B------:R-:W-:-:S04]  /*09a0*/  LEA R10, P0, R4, UR12, 0x3 ;  /* 0x0000000c040a7c11 */ /* 0x000fc8000f8018ff */
[----:B------:R-:W-:-:S06]  /*09b0*/  LEA.HI.X R11, R4, UR13, R11, 0x3, P0 ;  /* 0x0000000d040b7c11 */ /* 0x000fcc00080f1c0b */
[----:B------:R-:W2:Y:S01]  /*09c0*/  LDG.E.64 R10, desc[UR10][R10.64] ;  /* 0x0000000a0a0a7981 */ /* 0x000ea2000c1e1b00 */
[C---:B------:R-:W-:Y:S01]  /*09d0*/  IMAD R13, R5.reuse, 0x1388, R0 ;  /* 0x00001388050d7824 */ /* 0x040fe200078e0200 */
[----:B------:R-:W-:Y:S01]  /*09e0*/  UIADD3 UR5, UP0, UPT, UR5, -0x1, URZ ;  /* 0xffffffff05057890 */ /* 0x000fe2000ff1e0ff */
[----:B------:R-:W-:Y:S01]  /*09f0*/  VIADD R5, R5, 0x1 ;  /* 0x0000000105057836 */ /* 0x000fe20000000000 */
[----:B------:R-:W-:Y:S01]  /*0a00*/  UMOV UR6, URZ ;  /* 0x000000ff00067c82 */ /* 0x000fe20008000000 */
[----:B0-----:R-:W-:Y:S01]  /*0a10*/  IMAD.WIDE R12, R13, 0x8, R8 ;  /* 0x000000080d0c7825 */ /* 0x001fe200078e0208 */
[----:B------:R-:W-:Y:S02]  /*0a20*/  UIADD3.X UR4, UPT, UPT, UR4, -0x1, URZ, UP0, !UPT ;  /* 0xffffffff04047890 */ /* 0x000fe400087fe4ff */
[----:B------:R-:W-:-:S04]  /*0a30*/  UISETP.NE.U32.AND UP0, UPT, UR5, URZ, UPT ;  /* 0x000000ff0500728c */ /* 0x000fc8000bf05070 */
[----:B------:R-:W-:Y:S01]  /*0a40*/  UISETP.NE.AND.EX UP0, UPT, UR4, URZ, UPT, UP0 ;  /* 0x000000ff0400728c */ /* 0x000fe2000bf05300 */
[----:B--2---:R1:W-:Y:S08]  /*0a50*/  STG.E.64 desc[UR10][R12.64], R10 ;  /* 0x0000000a0c007986 */ /* 0x0043f0000c101b0a */
[----:B------:R-:W-:Y:S05]  /*0a60*/  BRA.U UP0, `(.L_x_4) ;  /* 0xfffffffd00c47547 */ /* 0x000fea000b83ffff */
[----:B------:R-:W-:Y:S05]  /*0a70*/  EXIT ;  /* 0x000000000000794d */ /* 0x000fea0003800000 */
.L_x_5:
[----:B------:R-:W-:-:S00]  /*0a80*/  BRA `(.L_x_5) ;  /* 0xfffffffc00fc7947 */ /* 0x000fc0000383ffff */
[----:B------:R-:W-:-:S00]  /*0a90*/  NOP ;  /* 0x0000000000007918 */ /* 0x000fc00000000000 */
        /* <DEDUP_REMOVED lines=14> */
.L_x_23:


//--------------------- .text._Z16genLeapFrogSeedsPyS_i --------------------------
	.section	.text._Z16genLeapFrogSeedsPyS_i,"ax",@progbits
	.align	128
        .global         _Z16genLeapFrogSeedsPyS_i
        .type           _Z16genLeapFrogSeedsPyS_i,@function
        .size           _Z16genLeapFrogSeedsPyS_i,(.L_x_24 - _Z16genLeapFrogSeedsPyS_i)
        .other          _Z16genLeapFrogSeedsPyS_i,@"STO_CUDA_ENTRY STV_DEFAULT"
_Z16genLeapFrogSeedsPyS_i:
.text._Z16genLeapFrogSeedsPyS_i:
[----:B------:R-:W-:Y:S01]  /*0000*/  LDC R1, c[0x0][0x37c] ;  /* 0x0000df00ff017b82 */ /* 0x000fe20000000800 */
[----:B------:R-:W0:Y:S07]  /*0010*/  S2R R2, SR_TID.X ;  /* 0x0000000000027919 */ /* 0x000e2e0000002100 */
[----:B------:R-:W0:Y:S08]  /*0020*/  S2UR UR4, SR_CTAID.X ;  /* 0x00000000000479c3 */ /* 0x000e300000002500 */
[----:B------:R-:W0:Y:S08]  /*0030*/  LDC R7, c[0x0][0x360] ;  /* 0x0000d800ff077b82 */ /* 0x000e300000000800 */
[----:B------:R-:W1:Y:S01]  /*0040*/  LDC R0, c[0x0][0x390] ;  /* 0x0000e400ff007b82 */ /* 0x000e620000000800 */
[----:B0-----:R-:W-:Y:S01]  /*0050*/  IMAD R7, R7, UR4, R2 ;  /* 0x0000000407077c24 */ /* 0x001fe2000f8e0202 */
[----:B-1----:R-:W-:-:S04]  /*0060*/  ISETP.GE.AND P0, PT, R0, 0x1, PT ;  /* 0x000000010000780c */ /* 0x002fc80003f06270 */
[----:B------:R-:W-:-:S13]  /*0070*/  ISETP.GT.OR P0, PT, R7, 0x1387, !P0 ;  /* 0x000013870700780c */ /* 0x000fda0004704670 */
[----:B------:R-:W-:Y:S05]  /*0080*/  @P0 EXIT ;  /* 0x000000000000094d */ /* 0x000fea0003800000 */
[C---:B------:R-:W-:Y:S01]  /*0090*/  ISETP.GE.U32.AND P1, PT, R0.reuse, 0x10, PT ;  /* 0x000000100000780c */ /* 0x040fe20003f26070 */
[----:B------:R-:W0:Y:S01]  /*00a0*/  LDCU.64 UR12, c[0x0][0x358] ;  /* 0x00006b00ff0c77ac */ /* 0x000e220008000a00 */
[----:B------:R-:W-:Y:S01]  /*00b0*/  LOP3.LUT R24, R0, 0xf, RZ, 0xc0, !PT ;  /* 0x0000000f00187812 */ /* 0x000fe200078ec0ff */
[----:B------:R-:W-:Y:S02]  /*00c0*/  IMAD R6, R7, R0, RZ ;  /* 0x0000000007067224 */ /* 0x000fe400078e02ff */
[----:B------:R-:W-:Y:S01]  /*00d0*/  IMAD.MOV.U32 R8, RZ, RZ, RZ ;  /* 0x000000ffff087224 */ /* 0x000fe200078e00ff */
[----:B------:R-:W-:-:S07]  /*00e0*/  ISETP.NE.AND P0, PT, R24, RZ, PT ;  /* 0x000000ff1800720c */ /* 0x000fce0003f05270 */
[----:B------:R-:W-:Y:S06]  /*00f0*/  @!P1 BRA `(.L_x_6) ;  /* 0x0000000000d09947 */ /* 0x000fec0003800000 */
[----:B------:R-:W1:Y:S01]  /*0100*/  LDCU.128 UR8, c[0x0][0x380] ;  /* 0x00007000ff0877ac */ /* 0x000e620008000c00 */
[----:B------:R-:W-:Y:S01]  /*0110*/  LOP3.LUT R8, R0, 0x7ffffff0, RZ, 0xc0, !PT ;  /* 0x7ffffff000087812 */ /* 0x000fe200078ec0ff */
[----:B------:R-:W-:Y:S01]  /*0120*/  IMAD.MOV.U32 R10, RZ, RZ, R6 ;  /* 0x000000ffff0a7224 */ /* 0x000fe200078e0006 */
[----:B------:R-:W-:-:S03]  /*0130*/  MOV R9, R7 ;  /* 0x0000000700097202 */ /* 0x000fc60000000f00 */
[----:B------:R-:W-:Y:S01]  /*0140*/  IMAD.MOV R11, RZ, RZ, -R8 ;  /* 0x000000ffff0b7224 */ /* 0x000fe200078e0a08 */
[----:B-1----:R-:W-:Y:S02]  /*0150*/  UIADD3 UR6, UP0, UPT, UR8, 0x4e200, URZ ;  /* 0x0004e20008067890 */ /* 0x002fe4000ff1e0ff */
[----:B------:R-:W-:Y:S02]  /*0160*/  UIADD3 UR4, UP1, UPT, UR10, 0x40, URZ ;  /* 0x000000400a047890 */ /* 0x000fe4000ff3e0ff */
[----:B------:R-:W-:Y:S02]  /*0170*/  UIADD3.X UR7, UPT, UPT, URZ, UR9, URZ, UP0, !UPT ;  /* 0x00000009ff077290 */ /* 0x000fe400087fe4ff */
[----:B------:R-:W-:-:S12]  /*0180*/  UIADD3.X UR5, UPT, UPT, URZ, UR11, URZ, UP1, !UPT ;  /* 0x0000000bff057290 */ /* 0x000fd80008ffe4ff */
.L_x_7:
[----:B------:R-:W-:Y:S01]  /*0190*/  MOV R4, UR6 ;  /* 0x0000000600047c02 */ /* 0x000fe20008000f00 */
[----:B------:R-:W-:-:S04]  /*01a0*/  IMAD.U32 R5, RZ, RZ, UR7 ;  /* 0x00000007ff057e24 */ /* 0x000fc8000f8e00ff */
[----:B------:R-:W-:-:S05]  /*01b0*/  IMAD.WIDE R4, R9, 0x8, R4 ;  /* 0x0000000809047825 */ /* 0x000fca00078e0204 */
[----:B0---4-:R-:W2:Y:S01]  /*01c0*/  LDG.E.64 R12, desc[UR12][R4.64+-0x4e200] ;  /* 0xfb1e000c040c7981 */ /* 0x011ea2000c1e1b00 */
[----:B------:R-:W-:Y:S01]  /*01d0*/  MOV R2, UR4 ;  /* 0x0000000400027c02 */ /* 0x000fe20008000f00 */
[----:B------:R-:W-:-:S04]  /*01e0*/  IMAD.U32 R3, RZ, RZ, UR5 ;  /* 0x00000005ff037e24 */ /* 0x000fc8000f8e00ff */
[----:B------:R-:W-:-:S05]  /*01f0*/  IMAD.WIDE R2, R10, 0x8, R2 ;  /* 0x000000080a027825 */ /* 0x000fca00078e0202 */
        /* <DEDUP_REMOVED lines=28> */
[----:B------:R-:W-:-:S04]  /*03c0*/  IADD3 R11, PT, PT, R11, 0x10, RZ ;  /* 0x000000100b0b7810 */ /* 0x000fc80007ffe0ff */
[----:B------:R-:W-:Y:S01]  /*03d0*/  ISETP.NE.AND P1, PT, R11, RZ, PT ;  /* 0x000000ff0b00720c */ /* 0x000fe20003f25270 */
[----:B--2---:R4:W-:Y:S04]  /*03e0*/  STG.E.64 desc[UR12][R2.64+0x30], R16 ;  /* 0x0000301002007986 */ /* 0x0049e8000c101b0c */
[----:B---3--:R-:W2:Y:S01]  /*03f0*/  LDG.E.64 R18, desc[UR12][R4.64+0x445c0] ;  /* 0x0445c00c04127981 */ /* 0x008ea2000c1e1b00 */
[----:B------:R-:W-:Y:S01]  /*0400*/  VIADD R9, R9, 0x13880 ;  /* 0x0001388009097836 */ /* 0x000fe20000000000 */
[----:B------:R-:W-:Y:S02]  /*0410*/  IADD3 R10, PT, PT, R10, 0x10, RZ ;  /* 0x000000100a0a7810 */ /* 0x000fe40007ffe0ff */
[----:B--2---:R4:W-:Y:S04]  /*0420*/  STG.E.64 desc[UR12][R2.64+0x38], R18 ;  /* 0x0000381202007986 */ /* 0x0049e8000c101b0c */
[----:B------:R-:W-:Y:S05]  /*0430*/  @P1 BRA `(.L_x_7) ;  /* 0xfffffffc00541947 */ /* 0x000fea000383ffff */
.L_x_6:
[----:B0-----:R-:W-:Y:S05]  /*0440*/  @!P0 EXIT ;  /* 0x000000000000894d */ /* 0x001fea0003800000 */
[----:B------:R-:W-:Y:S02]  /*0450*/  ISETP.GE.U32.AND P0, PT, R24, 0x8, PT ;  /* 0x000000081800780c */ /* 0x000fe40003f06070 */
[----:B------:R-:W-:-:S04]  /*0460*/  LOP3.LUT R9, R0, 0x7, RZ, 0xc0, !PT ;  /* 0x0000000700097812 */ /* 0x000fc800078ec0ff */
[----:B------:R-:W-:-:S07]  /*0470*/  ISETP.NE.AND P1, PT, R9, RZ, PT ;  /* 0x000000ff0900720c */ /* 0x000fce0003f25270 */
[----:B------:R-:W-:Y:S06]  /*0480*/  @!P0 BRA `(.L_x_8) ;  /* 0x00000000005c8947 */ /* 0x000fec0003800000 */
[----:B------:R-:W0:Y:S01]  /*0490*/  LDC.64 R4, c[0x0][0x380] ;  /* 0x0000e000ff047b82 */ /* 0x000e220000000a00 */
[----:B----4-:R-:W-:-:S04]  /*04a0*/  IMAD R3, R8, 0x1388, R7 ;  /* 0x0000138808037824 */ /* 0x010fc800078e0207 */
[----:B0-----:R-:W-:-:S03]  /*04b0*/  IMAD.WIDE R4, R3, 0x8, R4 ;  /* 0x0000000803047825 */ /* 0x001fc600078e0204 */
[----:B------:R-:W0:Y:S02]  /*04c0*/  LDC.64 R2, c[0x0][0x388] ;  /* 0x0000e200ff027b82 */ /* 0x000e240000000a00 */
[----:B------:R-:W2:Y:S01]  /*04d0*/  LDG.E.64 R10, desc[UR12][R4.64] ;  /* 0x0000000c040a7981 */ /* 0x000ea2000c1e1b00 */
[----:B------:R-:W-:-:S04]  /*04e0*/  IMAD.IADD R13, R6, 0x1, R8 ;  /* 0x00000001060d7824 */ /* 0x000fc800078e0208 */
        /* <DEDUP_REMOVED lines=15> */
[----:B------:R-:W-:-:S03]  /*05e0*/  IADD3 R8, PT, PT, R8, 0x8, RZ ;  /* 0x0000000808087810 */ /* 0x000fc60007ffe0ff */
[----:B---3--:R2:W-:Y:S04]  /*05f0*/  STG.E.64 desc[UR12][R2.64+0x38], R12 ;  /* 0x0000380c02007986 */ /* 0x0085e8000c101b0c */
.L_x_8:
[----:B------:R-:W-:Y:S05]  /*0600*/  @!P1 EXIT ;  /* 0x000000000000994d */ /* 0x000fea0003800000 */
[----:B------:R-:W-:Y:S02]  /*0610*/  ISETP.GE.U32.AND P0, PT, R9, 0x4, PT ;  /* 0x000000040900780c */ /* 0x000fe40003f06070 */
[----:B------:R-:W-:-:S04]  /*0620*/  LOP3.LUT R0, R0, 0x3, RZ, 0xc0, !PT ;  /* 0x0000000300007812 */ /* 0x000fc800078ec0ff */
[----:B------:R-:W-:-:S07]  /*0630*/  ISETP.NE.AND P1, PT, R0, RZ, PT ;  /* 0x000000ff0000720c */ /* 0x000fce0003f25270 */
[----:B------:R-:W-:Y:S06]  /*0640*/  @!P0 BRA `(.L_x_9) ;  /* 0x00000000003c8947 */ /* 0x000fec0003800000 */
[----:B--2-4-:R-:W0:Y:S01]  /*0650*/  LDC.64 R2, c[0x0][0x380] ;  /* 0x0000e000ff027b82 */ /* 0x014e220000000a00 */
[----:B------:R-:W-:-:S07]  /*0660*/  IMAD R15, R8, 0x1388, R7 ;  /* 0x00001388080f7824 */ /* 0x000fce00078e0207 */
[----:B------:R-:W1:Y:S01]  /*0670*/  LDC.64 R4, c[0x0][0x388] ;  /* 0x0000e200ff047b82 */ /* 0x000e620000000a00 */
[----:B0-----:R-:W-:-:S05]  /*0680*/  IMAD.WIDE R14, R15, 0x8, R2 ;  /* 0x000000080f0e7825 */ /* 0x001fca00078e0202 */
[----:B------:R-:W2:Y:S01]  /*0690*/  LDG.E.64 R2, desc[UR12][R14.64] ;  /* 0x0000000c0e027981 */ /* 0x000ea2000c1e1b00 */
[----:B------:R-:W-:-:S04]  /*06a0*/  IMAD.IADD R17, R6, 0x1, R8 ;  /* 0x0000000106117824 */ /* 0x000fc800078e0208 */
[----:B-1----:R-:W-:-:S05]  /*06b0*/  IMAD.WIDE R16, R17, 0x8, R4 ;  /* 0x0000000811107825 */ /* 0x002fca00078e0204 */
[----:B--2---:R0:W-:Y:S04]  /*06c0*/  STG.E.64 desc[UR12][R16.64], R2 ;  /* 0x0000000210007986 */ /* 0x0041e8000c101b0c */
[----:B------:R-:W2:Y:S04]  /*06d0*/  LDG.E.64 R4, desc[UR12][R14.64+0x9c40] ;  /* 0x009c400c0e047981 */ /* 0x000ea8000c1e1b00 */
[----:B--2---:R0:W-:Y:S04]  /*06e0*/  STG.E.64 desc[UR12][R16.64+0x8], R4 ;  /* 0x0000080410007986 */ /* 0x0041e8000c101b0c */
[----:B------:R-:W2:Y:S04]  /*06f0*/  LDG.E.64 R10, desc[UR12][R14.64+0x13880] ;  /* 0x0138800c0e0a7981 */ /* 0x000ea8000c1e1b00 */
[----:B--2---:R0:W-:Y:S04]  /*0700*/  STG.E.64 desc[UR12][R16.64+0x10], R10 ;  /* 0x0000100a10007986 */ /* 0x0041e8000c101b0c */
[----:B------:R-:W2:Y:S01]  /*0710*/  LDG.E.64 R12, desc[UR12][R14.64+0x1d4c0] ;  /* 0x01d4c00c0e0c7981 */ /* 0x000ea2000c1e1b00 */
[----:B------:R-:W-:-:S03]  /*0720*/  IADD3 R8, PT, PT, R8, 0x4, RZ ;  /* 0x0000000408087810 */ /* 0x000fc60007ffe0ff */
[----:B--2---:R0:W-:Y:S04]  /*0730*/  STG.E.64 desc[UR12][R16.64+0x18], R12 ;  /* 0x0000180c10007986 */ /* 0x0041e8000c101b0c */
.L_x_9:
[----:B------:R-:W-:Y:S05]  /*0740*/  @!P1 EXIT ;  /* 0x000000000000994d */ /* 0x000fea0003800000 */
[----:B0-2-4-:R-:W0:Y:S01]  /*0750*/  LDC.64 R12, c[0x0][0x380] ;  /* 0x0000e000ff0c7b82 */ /* 0x015e220000000a00 */
[----:B------:R-:W-:Y:S01]  /*0760*/  IMAD.IADD R9, R6, 0x1, R8 ;  /* 0x0000000106097824 */ /* 0x000fe200078e0208 */
[----:B------:R-:W-:Y:S01]  /*0770*/  IADD3 R0, PT, PT, -R0, RZ, RZ ;  /* 0x000000ff00007210 */ /* 0x000fe20007ffe1ff */
[----:B------:R-:W-:-:S05]  /*0780*/  IMAD R7, R8, 0x1388, R7 ;  /* 0x0000138808077824 */ /* 0x000fca00078e0207 */
[----:B------:R-:W1:Y:S02]  /*0790*/  LDC.64 R10, c[0x0][0x388] ;  /* 0x0000e200ff0a7b82 */ /* 0x000e640000000a00 */
.L_x_10:
[----:B0-2---:R-:W-:-:S06]  /*07a0*/  IMAD.WIDE R4, R7, 0x8, R12 ;  /* 0x0000000807047825 */ /* 0x005fcc00078e020c */
[----:B------:R-:W2:Y:S01]  /*07b0*/  LDG.E.64 R4, desc[UR12][R4.64] ;  /* 0x0000000c04047981 */ /* 0x000ea2000c1e1b00 */
[----:B------:R-:W-:Y:S01]  /*07c0*/  VIADD R0, R0, 0x1 ;  /* 0x0000000100007836 */ /* 0x000fe20000000000 */
[----:B------:R-:W-:Y:S01]  /*07d0*/  IADD3 R7, PT, PT, R7, 0x1388, RZ ;  /* 0x0000138807077810 */ /* 0x000fe20007ffe0ff */
[C---:B-1----:R-:W-:Y:S01]  /*07e0*/  IMAD.WIDE R2, R9.reuse, 0x8, R10 ;  /* 0x0000000809027825 */ /* 0x042fe200078e020a */
[----:B------:R-:W-:Y:S02]  /*07f0*/  IADD3 R9, PT, PT, R9, 0x1, RZ ;  /* 0x0000000109097810 */ /* 0x000fe40007ffe0ff */
[----:B------:R-:W-:Y:S02]  /*0800*/  ISETP.NE.AND P0, PT, R0, RZ, PT ;  /* 0x000000ff0000720c */ /* 0x000fe40003f05270 */
[----:B--2---:R2:W-:Y:S11]  /*0810*/  STG.E.64 desc[UR12][R2.64], R4 ;  /* 0x0000000402007986 */ /* 0x0045f6000c101b0c */
[----:B------:R-:W-:Y:S05]  /*0820*/  @P0 BRA `(.L_x_10) ;  /* 0xfffffffc00dc0947 */ /* 0x000fea000383ffff */
[----:B------:R-:W-:Y:S05]  /*0830*/  EXIT ;  /* 0x000000000000794d */ /* 0x000fea0003800000 */
.L_x_11:
        /* <DEDUP_REMOVED lines=12> */
.L_x_24:


//--------------------- .text._Z11computeGFSRPyS_iii --------------------------
	.section	.text._Z11computeGFSRPyS_iii,"ax",@progbits
	.align	128
        .global         _Z11computeGFSRPyS_iii
        .type           _Z11computeGFSRPyS_iii,@function
        .size           _Z11computeGFSRPyS_iii,(.L_x_25 - _Z11computeGFSRPyS_iii)
        .other          _Z11computeGFSRPyS_iii,@"STO_CUDA_ENTRY STV_DEFAULT"
_Z11computeGFSRPyS_iii:
.text._Z11computeGFSRPyS_iii:
[----:B------:R-:W-:Y:S01]  /*0000*/  LDC R1, c[0x0][0x37c] ;  /* 0x0000df00ff017b82 */ /* 0x000fe20000000800 */
[----:B------:R-:W0:Y:S07]  /*0010*/  S2R R0, SR_TID.X ;  /* 0x0000000000007919 */ /* 0x000e2e0000002100 */
[----:B------:R-:W0:Y:S08]  /*0020*/  S2UR UR4, SR_CTAID.X ;  /* 0x00000000000479c3 */ /* 0x000e300000002500 */
[----:B------:R-:W0:Y:S02]  /*0030*/  LDC R3, c[0x0][0x360] ;  /* 0x0000d800ff037b82 */ /* 0x000e240000000800 */
[----:B0-----:R-:W-:-:S05]  /*0040*/  IMAD R3, R3, UR4, R0 ;  /* 0x0000000403037c24 */ /* 0x001fca000f8e0200 */
[----:B------:R-:W-:-:S13]  /*0050*/  ISETP.GT.AND P0, PT, R3, 0x1387, PT ;  /* 0x000013870300780c */ /* 0x000fda0003f04270 */
[----:B------:R-:W-:Y:S05]  /*0060*/  @P0 EXIT ;  /* 0x000000000000094d */ /* 0x000fea0003800000 */
[----:B------:R-:W0:Y:S01]  /*0070*/  LDCU UR5, c[0x0][0x394] ;  /* 0x00007280ff0577ac */ /* 0x000e220008000800 */
[----:B------:R-:W1:Y:S01]  /*0080*/  LDCU.64 UR14, c[0x0][0x358] ;  /* 0x00006b00ff0e77ac */ /* 0x000e620008000a00 */
[----:B0-----:R-:W-:-:S09]  /*0090*/  UISETP.GE.AND UP0, UPT, UR5, 0x1, UPT ;  /* 0x000000010500788c */ /* 0x001fd2000bf06270 */
[----:B-1----:R-:W-:Y:S05]  /*00a0*/  BRA.U !UP0, `(.L_x_12) ;  /* 0x0000000508f07547 */ /* 0x002fea000b800000 */
[----:B------:R-:W0:Y:S01]  /*00b0*/  LDCU UR6, c[0x0][0x390] ;  /* 0x00007200ff0677ac */ /* 0x000e220008000800 */
[----:B------:R-:W-:Y:S01]  /*00c0*/  IMAD R0, R3, UR5, RZ ;  /* 0x0000000503007c24 */ /* 0x000fe2000f8e02ff */
[----:B------:R-:W-:Y:S02]  /*00d0*/  UISETP.GE.U32.AND UP1, UPT, UR5, 0x10, UPT ;  /* 0x000000100500788c */ /* 0x000fe4000bf26070 */
[----:B------:R-:W-:Y:S01]  /*00e0*/  ULOP3.LUT UR12, UR5, 0xf, URZ, 0xc0, !UPT ;  /* 0x0000000f050c7892 */ /* 0x000fe2000f8ec0ff */
[----:B------:R-:W-:-:S03]  /*00f0*/  UMOV UR4, URZ ;  /* 0x000000ff00047c82 */ /* 0x000fc60008000000 */
[----:B------:R-:W-:Y:S01]  /*0100*/  UISETP.NE.AND UP0, UPT, UR12, URZ, UPT ;  /* 0x000000ff0c00728c */ /* 0x000fe2000bf05270 */
[----:B0-----:R-:W-:Y:S02]  /*0110*/  IMAD R2, R3, UR6, RZ ;  /* 0x0000000603027c24 */ /* 0x001fe4000f8e02ff */
[----:B------:R-:W-:Y:S08]  /*0120*/  BRA.U !UP1, `(.L_x_13) ;  /* 0x0000000109d07547 */ /* 0x000ff0000b800000 */
[----:B------:R-:W0:Y:S01]  /*0130*/  LDCU.128 UR8, c[0x0][0x380] ;  /* 0x00007000ff0877ac */ /* 0x000e220008000c00 */
[----:B------:R-:W-:Y:S02]  /*0140*/  IMAD.MOV.U32 R8, RZ, RZ, R2 ;  /* 0x000000ffff087224 */ /* 0x000fe400078e0002 */
[----:B------:R-:W-:Y:S01]  /*0150*/  IMAD.MOV.U32 R9, RZ, RZ, R0 ;  /* 0x000000ffff097224 */ /* 0x000fe200078e0000 */
[----:B------:R-:W-:Y:S02]  /*0160*/  ULOP3.LUT UR4, UR5, 0x7ffffff0, URZ, 0xc0, !UPT ;  /* 0x7ffffff005047892 */ /* 0x000fe4000f8ec0ff */
[----:B0-----:R-:W-:Y:S02]  /*0170*/  UIADD3 UR7, UP1, UPT, UR10, 0x40, URZ ;  /* 0x000000400a077890 */ /* 0x001fe4000ff3e0ff */
[----:B------:R-:W-:Y:S02]  /*0180*/  UIADD3 UR5, UP2, UPT, UR8, 0x40, URZ ;  /* 0x0000004008057890 */ /* 0x000fe4000ff5e0ff */
[----:B------:R-:W-:-:S02]  /*0190*/  UIADD3 UR10, UPT, UPT, -UR4, URZ, URZ ;  /* 0x000000ff040a7290 */ /* 0x000fc4000fffe1ff */
[----:B------:R-:W-:Y:S02]  /*01a0*/  UIADD3.X UR8, UPT, UPT, URZ, UR11, URZ, UP1, !UPT ;  /* 0x0000000bff087290 */ /* 0x000fe40008ffe4ff */
[----:B------:R-:W-:-:S12]  /*01b0*/  UIADD3.X UR6, UPT, UPT, URZ, UR9, URZ, UP2, !UPT ;  /* 0x00000009ff067290 */ /* 0x000fd800097fe4ff */
.L_x_14:
[----:B------:R-:W-:Y:S01]  /*01c0*/  MOV R6, UR7 ;  /* 0x0000000700067c02 */ /* 0x000fe20008000f00 */
[----:B------:R-:W-:-:S04]  /*01d0*/  IMAD.U32 R7, RZ, RZ, UR8 ;  /* 0x00000008ff077e24 */ /* 0x000fc8000f8e00ff */
[----:B------:R-:W-:-:S05]  /*01e0*/  IMAD.WIDE R6, R9, 0x8, R6 ;  /* 0x0000000809067825 */ /* 0x000fca00078e0206 */
[----:B----4-:R-:W2:Y:S01]  /*01f0*/  LDG.E.64 R10, desc[UR14][R6.64+-0x40] ;  /* 0xffffc00e060a7981 */ /* 0x010ea2000c1e1b00 */
        /* <DEDUP_REMOVED lines=30> */
[----:B--2---:R-:W2:Y:S04]  /*03e0*/  LDG.E.64 R14, desc[UR14][R6.64+0x30] ;  /* 0x0000300e060e7981 */ /* 0x004ea8000c1e1b00 */
[----:B--2---:R4:W-:Y:S04]  /*03f0*/  STG.E.64 desc[UR14][R4.64+0x30], R14 ;  /* 0x0000300e04007986 */ /* 0x0049e8000c101b0e */
[----:B---3--:R-:W2:Y:S01]  /*0400*/  LDG.E.64 R16, desc[UR14][R6.64+0x38] ;  /* 0x0000380e06107981 */ /* 0x008ea2000c1e1b00 */
[----:B------:R-:W-:Y:S01]  /*0410*/  UIADD3 UR10, UPT, UPT, UR10, 0x10, URZ ;  /* 0x000000100a0a7890 */ /* 0x000fe2000fffe0ff */
[----:B------:R-:W-:-:S02]  /*0420*/  VIADD R9, R9, 0x10 ;  /* 0x0000001009097836 */ /* 0x000fc40000000000 */
[----:B------:R-:W-:Y:S01]  /*0430*/  VIADD R8, R8, 0x10 ;  /* 0x0000001008087836 */ /* 0x000fe20000000000 */
[----:B------:R-:W-:Y:S01]  /*0440*/  UISETP.NE.AND UP1, UPT, UR10, URZ, UPT ;  /* 0x000000ff0a00728c */ /* 0x000fe2000bf25270 */
[----:B--2---:R4:W-:Y:S08]  /*0450*/  STG.E.64 desc[UR14][R4.64+0x38], R16 ;  /* 0x0000381004007986 */ /* 0x0049f0000c101b0e */
[----:B------:R-:W-:Y:S05]  /*0460*/  BRA.U UP1, `(.L_x_14) ;  /* 0xfffffffd01547547 */ /* 0x000fea000b83ffff */
.L_x_13:
[----:B------:R-:W-:Y:S05]  /*0470*/  BRA.U !UP0, `(.L_x_12) ;  /* 0x0000000108fc7547 */ /* 0x000fea000b800000 */
[----:B------:R-:W0:Y:S01]  /*0480*/  LDCU UR5, c[0x0][0x394] ;  /* 0x00007280ff0577ac */ /* 0x000e220008000800 */
[----:B------:R-:W-:Y:S02]  /*0490*/  UISETP.GE.U32.AND UP0, UPT, UR12, 0x8, UPT ;  /* 0x000000080c00788c */ /* 0x000fe4000bf06070 */
[----:B0-----:R-:W-:-:S04]  /*04a0*/  ULOP3.LUT UR6, UR5, 0x7, URZ, 0xc0, !UPT ;  /* 0x0000000705067892 */ /* 0x001fc8000f8ec0ff */
[----:B------:R-:W-:-:S03]  /*04b0*/  UISETP.NE.AND UP1, UPT, UR6, URZ, UPT ;  /* 0x000000ff0600728c */ /* 0x000fc6000bf25270 */
[----:B------:R-:W-:Y:S08]  /*04c0*/  BRA.U !UP0, `(.L_x_15) ;  /* 0x00000001085c7547 */ /* 0x000ff0000b800000 */
[----:B----4-:R-:W0:Y:S01]  /*04d0*/  LDC.64 R4, c[0x0][0x388] ;  /* 0x0000e200ff047b82 */ /* 0x010e220000000a00 */
[----:B------:R-:W-:-:S07]  /*04e0*/  IADD3 R7, PT, PT, R0, UR4, RZ ;  /* 0x0000000400077c10 */ /* 0x000fce000fffe0ff */
[----:B------:R-:W1:Y:S01]  /*04f0*/  LDC.64 R8, c[0x0][0x380] ;  /* 0x0000e000ff087b82 */ /* 0x000e620000000a00 */
[----:B0-----:R-:W-:-:S05]  /*0500*/  IMAD.WIDE R4, R7, 0x8, R4 ;  /* 0x0000000807047825 */ /* 0x001fca00078e0204 */
[----:B------:R-:W2:Y:S01]  /*0510*/  LDG.E.64 R6, desc[UR14][R4.64] ;  /* 0x0000000e04067981 */ /* 0x000ea2000c1e1b00 */
[----:B------:R-:W-:-:S04]  /*0520*/  VIADD R11, R2, UR4 ;  /* 0x00000004020b7c36 */ /* 0x000fc80008000000 */
[----:B-1----:R-:W-:-:S05]  /*0530*/  IMAD.WIDE R8, R11, 0x8, R8 ;  /* 0x000000080b087825 */ /* 0x002fca00078e0208 */
        /* <DEDUP_REMOVED lines=14> */
[----:B------:R-:W-:-:S03]  /*0620*/  UIADD3 UR4, UPT, UPT, UR4, 0x8, URZ ;  /* 0x0000000804047890 */ /* 0x000fc6000fffe0ff */
[----:B---3--:R2:W-:Y:S09]  /*0630*/  STG.E.64 desc[UR14][R8.64+0x38], R10 ;  /* 0x0000380a08007986 */ /* 0x0085f2000c101b0e */
.L_x_15:
[----:B------:R-:W-:Y:S05]  /*0640*/  BRA.U !UP1, `(.L_x_12) ;  /* 0x0000000109887547 */ /* 0x000fea000b800000 */
[----:B------:R-:W-:Y:S02]  /*0650*/  UISETP.GE.U32.AND UP0, UPT, UR6, 0x4, UPT ;  /* 0x000000040600788c */ /* 0x000fe4000bf06070 */
[----:B------:R-:W-:-:S04]  /*0660*/  ULOP3.LUT UR5, UR5, 0x3, URZ, 0xc0, !UPT ;  /* 0x0000000305057892 */ /* 0x000fc8000f8ec0ff */
[----:B------:R-:W-:-:S03]  /*0670*/  UISETP.NE.AND UP1, UPT, UR5, URZ, UPT ;  /* 0x000000ff0500728c */ /* 0x000fc6000bf25270 */
[----:B------:R-:W-:Y:S08]  /*0680*/  BRA.U !UP0, `(.L_x_16) ;  /* 0x00000001083c7547 */ /* 0x000ff0000b800000 */
[----:B----4-:R-:W0:Y:S01]  /*0690*/  LDC.64 R4, c[0x0][0x388] ;  /* 0x0000e200ff047b82 */ /* 0x010e220000000a00 */
[----:B--2---:R-:W-:-:S07]  /*06a0*/  IADD3 R13, PT, PT, R0, UR4, RZ ;  /* 0x00000004000d7c10 */ /* 0x004fce000fffe0ff */
        /* <DEDUP_REMOVED lines=10> */
[----:B------:R-:W2:Y:S01]  /*0750*/  LDG.E.64 R10, desc[UR14][R12.64+0x18] ;  /* 0x0000180e0c0a7981 */ /* 0x000ea2000c1e1b00 */
[----:B------:R-:W-:-:S03]  /*0760*/  UIADD3 UR4, UPT, UPT, UR4, 0x4, URZ ;  /* 0x0000000404047890 */ /* 0x000fc6000fffe0ff */
[----:B--2---:R0:W-:Y:S09]  /*0770*/  STG.E.64 desc[UR14][R14.64+0x18], R10 ;  /* 0x0000180a0e007986 */ /* 0x0041f2000c101b0e */
.L_x_16:
[----:B------:R-:W-:Y:S05]  /*0780*/  BRA.U !UP1, `(.L_x_12) ;  /* 0x0000000109387547 */ /* 0x000fea000b800000 */
[----:B0-2---:R-:W0:Y:S01]  /*0790*/  LDC.64 R8, c[0x0][0x380] ;  /* 0x0000e000ff087b82 */ /* 0x005e220000000a00 */
[----:B----4-:R-:W-:Y:S01]  /*07a0*/  IADD3 R13, PT, PT, R2, UR4, RZ ;  /* 0x00000004020d7c10 */ /* 0x010fe2000fffe0ff */
[----:B------:R-:W-:Y:S01]  /*07b0*/  VIADD R15, R0, UR4 ;  /* 0x00000004000f7c36 */ /* 0x000fe20008000000 */
[----:B------:R-:W-:-:S05]  /*07c0*/  UIADD3 UR5, UPT, UPT, -UR5, URZ, URZ ;  /* 0x000000ff05057290 */ /* 0x000fca000fffe1ff */
[----:B------:R-:W1:Y:S07]  /*07d0*/  LDC.64 R10, c[0x0][0x388] ;  /* 0x0000e200ff0a7b82 */ /* 0x000e6e0000000a00 */
.L_x_17:
[----:B-1-3--:R-:W-:-:S06]  /*07e0*/  IMAD.WIDE R6, R15, 0x8, R10 ;  /* 0x000000080f067825 */ /* 0x00afcc00078e020a */
[----:B------:R-:W2:Y:S01]  /*07f0*/  LDG.E.64 R6, desc[UR14][R6.64] ;  /* 0x0000000e06067981 */ /* 0x000ea2000c1e1b00 */
[C---:B0-----:R-:W-:Y:S01]  /*0800*/  IMAD.WIDE R4, R13.reuse, 0x8, R8 ;  /* 0x000000080d047825 */ /* 0x041fe200078e0208 */
[----:B------:R-:W-:Y:S01]  /*0810*/  UIADD3 UR5, UPT, UPT, UR5, 0x1, URZ ;  /* 0x0000000105057890 */ /* 0x000fe2000fffe0ff */
[----:B------:R-:W-:Y:S02]  /*0820*/  IADD3 R13, PT, PT, R13, 0x1, RZ ;  /* 0x000000010d0d7810 */ /* 0x000fe40007ffe0ff */
[----:B------:R-:W-:Y:S01]  /*0830*/  VIADD R15, R15, 0x1 ;  /* 0x000000010f0f7836 */ /* 0x000fe20000000000 */
[----:B------:R-:W-:Y:S01]  /*0840*/  UISETP.NE.AND UP0, UPT, UR5, URZ, UPT ;  /* 0x000000ff0500728c */ /* 0x000fe2000bf05270 */
[----:B--2---:R3:W-:Y:S08]  /*0850*/  STG.E.64 desc[UR14][R4.64], R6 ;  /* 0x0000000604007986 */ /* 0x0047f0000c101b0e */
[----:B------:R-:W-:Y:S05]  /*0860*/  BRA.U UP0, `(.L_x_17) ;  /* 0xfffffffd00dc7547 */ /* 0x000fea000b83ffff */
.L_x_12:
[----:B0--34-:R-:W0:Y:S02]  /*0870*/  LDC.64 R4, c[0x0][0x390] ;  /* 0x0000e400ff047b82 */ /* 0x019e240000000a00 */
[----:B0-----:R-:W-:-:S13]  /*0880*/  ISETP.GE.AND P0, PT, R5, R4, PT ;  /* 0x000000040500720c */ /* 0x001fda0003f06270 */
[----:B------:R-:W-:Y:S05]  /*0890*/  @P0 EXIT ;  /* 0x000000000000094d */ /* 0x000fea0003800000 */
[----:B------:R-:W0:Y:S01]  /*08a0*/  LDCU UR7, c[0x0][0x394] ;  /* 0x00007280ff0777ac */ /* 0x000e220008000800 */
[C---:B------:R-:W-:Y:S01]  /*08b0*/  IMAD.IADD R2, R5.reuse, 0x1, -R4 ;  /* 0x0000000105027824 */ /* 0x040fe200078e0a04 */
[----:B------:R-:W-:-:S04]  /*08c0*/  IADD3 R0, PT, PT, -R5, R4, RZ ;  /* 0x0000000405007210 */ /* 0x000fc80007ffe1ff */
[----:B------:R-:W-:Y:S02]  /*08d0*/  ISETP.GT.U32.AND P1, PT, R2, -0x8, PT ;  /* 0xfffffff80200780c */ /* 0x000fe40003f24070 */
[----:B--2---:R-:W-:-:S04]  /*08e0*/  LOP3.LUT R14, R0, 0x7, RZ, 0xc0, !PT ;  /* 0x00000007000e7812 */ /* 0x004fc800078ec0ff */
[----:B------:R-:W-:Y:S01]  /*08f0*/  ISETP.NE.AND P0, PT, R14, RZ, PT ;  /* 0x000000ff0e00720c */ /* 0x000fe20003f05270 */
[----:B0-----:R-:W-:-:S06]  /*0900*/  UMOV UR6, UR7 ;  /* 0x0000000700067c82 */ /* 0x001fcc0008000000 */
[----:B------:R-:W-:Y:S06]  /*0910*/  @P1 BRA `(.L_x_18) ;  /* 0x0000000400041947 */ /* 0x000fec0003800000 */
[----:B------:R-:W0:Y:S01]  /*0920*/  LDCU.64 UR10, c[0x0][0x380] ;  /* 0x00007000ff0a77ac */ /* 0x000e220008000a00 */
[----:B------:R-:W-:Y:S01]  /*0930*/  IMAD.WIDE R6, R5, 0x8, RZ ;  /* 0x0000000805067825 */ /* 0x000fe200078e02ff */
[----:B------:R-:W-:Y:S01]  /*0940*/  LOP3.LUT R2, R0, 0xfffffff8, RZ, 0xc0, !PT ;  /* 0xfffffff800027812 */ /* 0x000fe200078ec0ff */
[----:B------:R-:W1:Y:S02]  /*0950*/  LDCU UR6, c[0x0][0x398] ;  /* 0x00007300ff0677ac */ /* 0x000e640008000800 */
[----:B------:R-:W-:Y:S01]  /*0960*/  IMAD R15, R3, R4, R5 ;  /* 0x00000004030f7224 */ /* 0x000fe200078e0205 */
[----:B------:R-:W-:Y:S01]  /*0970*/  IADD3 R2, PT, PT, -R2, RZ, RZ ;  /* 0x000000ff02027210 */ /* 0x000fe20007ffe1ff */
[----:B------:R-:W-:Y:S01]  /*0980*/  UMOV UR4, 0x20 ;  /* 0x0000002000047882 */ /* 0x000fe20000000000 */
[----:B------:R-:W-:Y:S01]  /*0990*/  UMOV UR5, 0x0 ;  /* 0x0000000000057882 */ /* 0x000fe20000000000 */
[----:B0-----:R-:W-:Y:S01]  /*09a0*/  IADD3 R6, P1, PT, -R6, UR10, RZ ;  /* 0x0000000a06067c10 */ /* 0x001fe2000ff3e1ff */
[----:B------:R-:W-:-:S03]  /*09b0*/  UIADD3 UR8, UP0, UPT, UR10, 0x20, URZ ;  /* 0x000000200a087890 */ /* 0x000fc6000ff1e0ff */
[----:B------:R-:W-:Y:S01]  /*09c0*/  IADD3.X R7, PT, PT, ~R7, UR11, RZ, P1, !PT ;  /* 0x0000000b07077c10 */ /* 0x000fe20008ffe5ff */
[----:B-1----:R-:W-:Y:S02]  /*09d0*/  UIMAD.WIDE UR4, UR6, 0x8, UR4 ;  /* 0x00000008060478a5 */ /* 0x002fe4000f8e0204 */
[----:B------:R-:W-:Y:S01]  /*09e0*/  UIADD3.X UR9, UPT, UPT, URZ, UR11, URZ, UP0, !UPT ;  /* 0x0000000bff097290 */ /* 0x000fe200087fe4ff */
[----:B------:R-:W-:-:S11]  /*09f0*/  UMOV UR6, UR7 ;  /* 0x0000000700067c82 */ /* 0x000fd60008000000 */
.L_x_19:
[----:B------:R-:W-:-:S03]  /*0a00*/  IMAD.WIDE R10, R15, 0x8, R6 ;  /* 0x000000080f0a7825 */ /* 0x000fc600078e0206 */
[----:B------:R-:W-:Y:S02]  /*0a10*/  IADD3 R8, P1, PT, R10, UR4, RZ ;  /* 0x000000040a087c10 */ /* 0x000fe4000ff3e0ff */
[----:B--2---:R-:W2:Y:S02]  /*0a20*/  LDG.E R16, desc[UR14][R10.64] ;  /* 0x0000000e0a107981 */ /* 0x004ea4000c1e1900 */
[----:B------:R-:W-:-:S05]  /*0a30*/  IADD3.X R9, PT, PT, R11, UR5, RZ, P1, !PT ;  /* 0x000000050b097c10 */ /* 0x000fca0008ffe4ff */
[----:B------:R-:W2:Y:S01]  /*0a40*/  LDG.E R17, desc[UR14][R8.64+-0x20] ;  /* 0xffffe00e08117981 */ /* 0x000ea2000c1e1900 */
[----:B------:R-:W-:Y:S01]  /*0a50*/  MOV R13, UR9 ;  /* 0x00000009000d7c02 */ /* 0x000fe20008000f00 */
[----:B------:R-:W-:-:S04]  /*0a60*/  IMAD.U32 R12, RZ, RZ, UR8 ;  /* 0x00000008ff0c7e24 */ /* 0x000fc8000f8e00ff */
[----:B------:R-:W-:Y:S01]  /*0a70*/  IMAD.WIDE R12, R15, 0x8, R12 ;  /* 0x000000080f0c7825 */ /* 0x000fe200078e020c */
[----:B--2---:R-:W-:-:S03]  /*0a80*/  LOP3.LUT R16, R17, R16, RZ, 0x3c, !PT ;  /* 0x0000001011107212 */ /* 0x004fc600078e3cff */
[----:B------:R-:W-:-:S05]  /*0a90*/  IMAD.MOV.U32 R17, RZ, RZ, RZ ;  /* 0x000000ffff117224 */ /* 0x000fca00078e00ff */
[----:B------:R0:W-:Y:S04]  /*0aa0*/  STG.E.64 desc[UR14][R12.64+-0x20], R16 ;  /* 0xffffe0100c007986 */ /* 0x0001e8000c101b0e */
[----:B------:R-:W2:Y:S04]  /*0ab0*/  LDG.E R18, desc[UR14][R10.64+0x8] ;  /* 0x0000080e0a127981 */ /* 0x000ea8000c1e1900 */
[----:B------:R-:W2:Y:S02]  /*0ac0*/  LDG.E R19, desc[UR14][R8.64+-0x18] ;  /* 0xffffe80e08137981 */ /* 0x000ea4000c1e1900 */
[----:B--2---:R-:W-:Y:S01]  /*0ad0*/  LOP3.LUT R18, R19, R18, RZ, 0x3c, !PT ;  /* 0x0000001213127212 */ /* 0x004fe200078e3cff */
[----:B------:R-:W-:-:S05]  /*0ae0*/  HFMA2 R19, -RZ, RZ, 0, 0 ;  /* 0x00000000ff137431 */ /* 0x000fca00000001ff */
[----:B------:R1:W-:Y:S04]  /*0af0*/  STG.E.64 desc[UR14][R12.64+-0x18], R18 ;  /* 0xffffe8120c007986 */ /* 0x0003e8000c101b0e */
[----:B------:R-:W2:Y:S04]  /*0b00*/  LDG.E R20, desc[UR14][R10.64+0x10] ;  /* 0x0000100e0a147981 */ /* 0x000ea8000c1e1900 */
[----:B------:R-:W2:Y:S02]  /*0b10*/  LDG.E R21, desc[UR14][R8.64+-0x10] ;  /* 0xfffff00e08157981 */ /* 0x000ea4000c1e1900 */
[----:B--2---:R-:W-:Y:S01]  /*0b20*/  LOP3.LUT R20, R21, R20, RZ, 0x3c, !PT ;  /* 0x0000001415147212 */ /* 0x004fe200078e3cff */
[----:B------:R-:W-:-:S05]  /*0b30*/  IMAD.MOV.U32 R21, RZ, RZ, RZ ;  /* 0x000000ffff157224 */ /* 0x000fca00078e00ff */
[----:B------:R2:W-:Y:S04]  /*0b40*/  STG.E.64 desc[UR14][R12.64+-0x10], R20 ;  /* 0xfffff0140c007986 */ /* 0x0005e8000c101b0e */
[----:B0-----:R-:W3:Y:S04]  /*0b50*/  LDG.E R16, desc[UR14][R10.64+0x18] ;  /* 0x0000180e0a107981 */ /* 0x001ee8000c1e1900 */
[----:B------:R-:W3:Y:S02]  /*0b60*/  LDG.E R17, desc[UR14][R8.64+-0x8] ;  /* 0xfffff80e08117981 */ /* 0x000ee4000c1e1900 */
[----:B---3--:R-:W-:-:S02]  /*0b70*/  LOP3.LUT R16, R17, R16, RZ, 0x3c, !PT ;  /* 0x0000001011107212 */ /* 0x008fc400078e3cff */
[----:B------:R-:W-:-:S05]  /*0b80*/  MOV R17, RZ ;  /* 0x000000ff00117202 */ /* 0x000fca0000000f00 */
[----:B------:R0:W-:Y:S04]  /*0b90*/  STG.E.64 desc[UR14][R12.64+-0x8], R16 ;  /* 0xfffff8100c007986 */ /* 0x0001e8000c101b0e */
[----:B-1----:R-:W3:Y:S04]  /*0ba0*/  LDG.E R18, desc[UR14][R10.64+0x20] ;  /* 0x0000200e0a127981 */ /* 0x002ee8000c1e1900 */
[----:B------:R-:W3:Y:S02]  /*0bb0*/  LDG.E R19, desc[UR14][R8.64] ;  /* 0x0000000e08137981 */ /* 0x000ee4000c1e1900 */
[----:B---3--:R-:W-:Y:S01]  /*0bc0*/  LOP3.LUT R18, R19, R18, RZ, 0x3c, !PT ;  /* 0x0000001213127212 */ /* 0x008fe200078e3cff */
[----:B------:R-:W-:-:S05]  /*0bd0*/  IMAD.MOV.U32 R19, RZ, RZ, RZ ;  /* 0x000000ffff137224 */ /* 0x000fca00078e00ff */
[----:B------:R1:W-:Y:S04]  /*0be0*/  STG.E.64 desc[UR14][R12.64], R18 ;  /* 0x000000120c007986 */ /* 0x0003e8000c101b0e */
[----:B--2---:R-:W2:Y:S04]  /*0bf0*/  LDG.E R20, desc[UR14][R10.64+0x28] ;  /* 0x0000280e0a147981 */ /* 0x004ea8000c1e1900 */
[----:B------:R-:W2:Y:S02]  /*0c00*/  LDG.E R21, desc[UR14][R8.64+0x8] ;  /* 0x0000080e08157981 */ /* 0x000ea4000c1e1900 */
[----:B--2---:R-:W-:Y:S01]  /*0c10*/  LOP3.LUT R20, R21, R20, RZ, 0x3c, !PT ;  /* 0x0000001415147212 */ /* 0x004fe200078e3cff */
[----:B------:R-:W-:-:S05]  /*0c20*/  HFMA2 R21, -RZ, RZ, 0, 0 ;  /* 0x00000000ff157431 */ /* 0x000fca00000001ff */
[----:B------:R2:W-:Y:S04]  /*0c30*/  STG.E.64 desc[UR14][R12.64+0x8], R20 ;  /* 0x000008140c007986 */ /* 0x0005e8000c101b0e */
[----:B0-----:R-:W3:Y:S04]  /*0c40*/  LDG.E R16, desc[UR14][R10.64+0x30] ;  /* 0x0000300e0a107981 */ /* 0x001ee8000c1e1900 */
[----:B------:R-:W3:Y:S01]  /*0c50*/  LDG.E R17, desc[UR14][R8.64+0x10] ;  /* 0x0000100e08117981 */ /* 0x000ee2000c1e1900 */
[----:B------:R-:W-:Y:S01]  /*0c60*/  VIADD R2, R2, 0x8 ;  /* 0x0000000802027836 */ /* 0x000fe20000000000 */
[----:B---3--:R-:W-:Y:S01]  /*0c70*/  LOP3.LUT R16, R17, R16, RZ, 0x3c, !PT ;  /* 0x0000001011107212 */ /* 0x008fe200078e3cff */
[----:B------:R-:W-:-:S05]  /*0c80*/  IMAD.MOV.U32 R17, RZ, RZ, RZ ;  /* 0x000000ffff117224 */ /* 0x000fca00078e00ff */
[----:B------:R2:W-:Y:S04]  /*0c90*/  STG.E.64 desc[UR14][R12.64+0x10], R16 ;  /* 0x000010100c007986 */ /* 0x0005e8000c101b0e */
[----:B-1----:R-:W3:Y:S04]  /*0ca0*/  LDG.E R18, desc[UR14][R10.64+0x38] ;  /* 0x0000380e0a127981 */ /* 0x002ee8000c1e1900 */
[----:B------:R-:W3:Y:S01]  /*0cb0*/  LDG.E R19, desc[UR14][R8.64+0x18] ;  /* 0x0000180e08137981 */ /* 0x000ee2000c1e1900 */
[----:B------:R-:W-:Y:S01]  /*0cc0*/  ISETP.NE.AND P1, PT, R2, RZ, PT ;  /* 0x000000ff0200720c */ /* 0x000fe20003f25270 */
[----:B------:R-:W-:Y:S01]  /*0cd0*/  UIADD3 UR6, UPT, UPT, UR6, 0x8, URZ ;  /* 0x0000000806067890 */ /* 0x000fe2000fffe0ff */
[----:B------:R-:W-:-:S02]  /*0ce0*/  IADD3 R15, PT, PT, R15, 0x8, RZ ;  /* 0x000000080f0f7810 */ /* 0x000fc40007ffe0ff */
[----:B---3--:R-:W-:Y:S02]  /*0cf0*/  LOP3.LUT R18, R19, R18, RZ, 0x3c, !PT ;  /* 0x0000001213127212 */ /* 0x008fe400078e3cff */
[----:B------:R-:W-:-:S05]  /*0d00*/  MOV R19, RZ ;  /* 0x000000ff00137202 */ /* 0x000fca0000000f00 */
[----:B------:R2:W-:Y:S02]  /*0d10*/  STG.E.64 desc[UR14][R12.64+0x18], R18 ;  /* 0x000018120c007986 */ /* 0x0005e4000c101b0e */
[----:B------:R-:W-:Y:S05]  /*0d20*/  @P1 BRA `(.L_x_19) ;  /* 0xfffffffc00341947 */ /* 0x000fea000383ffff */
.L_x_18:
[----:B------:R-:W-:Y:S05]  /*0d30*/  @!P0 EXIT ;  /* 0x000000000000894d */ /* 0x000fea0003800000 */
[----:B------:R-:W-:Y:S02]  /*0d40*/  ISETP.GE.U32.AND P0, PT, R14, 0x4, PT ;  /* 0x000000040e00780c */ /* 0x000fe40003f06070 */
[----:B--2---:R-:W-:-:S04]  /*0d50*/  LOP3.LUT R18, R0, 0x3, RZ, 0xc0, !PT ;  /* 0x0000000300127812 */ /* 0x004fc800078ec0ff */
[----:B------:R-:W-:-:S07]  /*0d60*/  ISETP.NE.AND P1, PT, R18, RZ, PT ;  /* 0x000000ff1200720c */ /* 0x000fce0003f25270 */
[----:B------:R-:W-:Y:S06]  /*0d70*/  @!P0 BRA `(.L_x_20) ;  /* 0x0000000000708947 */ /* 0x000fec0003800000 */
[----:B------:R-:W0:Y:S01]  /*0d80*/  LDC.64 R6, c[0x0][0x380] ;  /* 0x0000e000ff067b82 */ /* 0x000e220000000a00 */
[----:B------:R-:W-:-:S04]  /*0d90*/  IMAD R2, R3, R4, UR6 ;  /* 0x0000000603027e24 */ /* 0x000fc8000f8e0204 */
[----:B------:R-:W-:-:S03]  /*0da0*/  IMAD.IADD R9, R2, 0x1, -R5 ;  /* 0x0000000102097824 */ /* 0x000fc600078e0a05 */
[----:B------:R-:W1:Y:S01]  /*0db0*/  LDC R11, c[0x0][0x398] ;  /* 0x0000e600ff0b7b82 */ /* 0x000e620000000800 */
[----:B0-----:R-:W-:-:S05]  /*0dc0*/  IMAD.WIDE R6, R9, 0x8, R6 ;  /* 0x0000000809067825 */ /* 0x001fca00078e0206 */
[----:B------:R-:W2:Y:S01]  /*0dd0*/  LDG.E R12, desc[UR14][R6.64] ;  /* 0x0000000e060c7981 */ /* 0x000ea2000c1e1900 */
[----:B-1----:R-:W-:-:S05]  /*0de0*/  IMAD.WIDE R8, R11, 0x8, R6 ;  /* 0x000000080b087825 */ /* 0x002fca00078e0206 */
[----:B------:R-:W2:Y:S01]  /*0df0*/  LDG.E R13, desc[UR14][R8.64] ;  /* 0x0000000e080d7981 */ /* 0x000ea2000c1e1900 */
[----:B------:R-:W-:Y:S01]  /*0e00*/  IMAD.WIDE R10, R5, 0x8, R6 ;  /* 0x00000008050a7825 */ /* 0x000fe200078e0206 */
[----:B--2---:R-:W-:-:S03]  /*0e10*/  LOP3.LUT R12, R13, R12, RZ, 0x3c, !PT ;  /* 0x0000000c0d0c7212 */ /* 0x004fc600078e3cff */
[----:B------:R-:W-:-:S05]  /*0e20*/  HFMA2 R13, -RZ, RZ, 0, 0 ;  /* 0x00000000ff0d7431 */ /* 0x000fca00000001ff */
[----:B------:R0:W-:Y:S04]  /*0e30*/  STG.E.64 desc[UR14][R10.64], R12 ;  /* 0x0000000c0a007986 */ /* 0x0001e8000c101b0e */
[----:B------:R-:W2:Y:S04]  /*0e40*/  LDG.E R14, desc[UR14][R6.64+0x8] ;  /* 0x0000080e060e7981 */ /* 0x000ea8000c1e1900 */
[----:B------:R-:W2:Y:S02]  /*0e50*/  LDG.E R15, desc[UR14][R8.64+0x8] ;  /* 0x0000080e080f7981 */ /* 0x000ea4000c1e1900 */
[----:B--2---:R-:W-:Y:S01]  /*0e60*/  LOP3.LUT R14, R15, R14, RZ, 0x3c, !PT ;  /* 0x0000000e0f0e7212 */ /* 0x004fe200078e3cff */
[----:B------:R-:W-:-:S05]  /*0e70*/  IMAD.MOV.U32 R15, RZ, RZ, RZ ;  /* 0x000000ffff0f7224 */ /* 0x000fca00078e00ff */
[----:B------:R1:W-:Y:S04]  /*0e80*/  STG.E.64 desc[UR14][R10.64+0x8], R14 ;  /* 0x0000080e0a007986 */ /* 0x0003e8000c101b0e */
[----:B------:R-:W2:Y:S04]  /*0e90*/  LDG.E R16, desc[UR14][R6.64+0x10] ;  /* 0x0000100e06107981 */ /* 0x000ea8000c1e1900 */
[----:B------:R-:W2:Y:S02]  /*0ea0*/  LDG.E R17, desc[UR14][R8.64+0x10] ;  /* 0x0000100e08117981 */ /* 0x000ea4000c1e1900 */
[----:B--2---:R-:W-:-:S02]  /*0eb0*/  LOP3.LUT R16, R17, R16, RZ, 0x3c, !PT ;  /* 0x0000001011107212 */ /* 0x004fc400078e3cff */
[----:B------:R-:W-:-:S05]  /*0ec0*/  MOV R17, RZ ;  /* 0x000000ff00117202 */ /* 0x000fca0000000f00 */
[----:B------:R1:W-:Y:S04]  /*0ed0*/  STG.E.64 desc[UR14][R10.64+0x10], R16 ;  /* 0x000010100a007986 */ /* 0x0003e8000c101b0e */
[----:B0-----:R-:W2:Y:S04]  /*0ee0*/  LDG.E R12, desc[UR14][R6.64+0x18] ;  /* 0x0000180e060c7981 */ /* 0x001ea8000c1e1900 */
[----:B------:R-:W2:Y:S01]  /*0ef0*/  LDG.E R13, desc[UR14][R8.64+0x18] ;  /* 0x0000180e080d7981 */ /* 0x000ea2000c1e1900 */
[----:B------:R-:W-:Y:S01]  /*0f00*/  UIADD3 UR6, UPT, UPT, UR6, 0x4, URZ ;  /* 0x0000000406067890 */ /* 0x000fe2000fffe0ff */
[----:B--2---:R-:W-:Y:S01]  /*0f10*/  LOP3.LUT R12, R13, R12, RZ, 0x3c, !PT ;  /* 0x0000000c0d0c7212 */ /* 0x004fe200078e3cff */
[----:B------:R-:W-:-:S05]  /*0f20*/  IMAD.MOV.U32 R13, RZ, RZ, RZ ;  /* 0x000000ffff0d7224 */ /* 0x000fca00078e00ff */
[----:B------:R1:W-:Y:S05]  /*0f30*/  STG.E.64 desc[UR14][R10.64+0x18], R12 ;  /* 0x0000180c0a007986 */ /* 0x0003ea000c101b0e */
.L_x_20:
[----:B------:R-:W-:Y:S05]  /*0f40*/  @!P1 EXIT ;  /* 0x000000000000994d */ /* 0x000fea0003800000 */
[----:B------:R-:W-:Y:S02]  /*0f50*/  ISETP.NE.AND P0, PT, R18, 0x1, PT ;  /* 0x000000011200780c */ /* 0x000fe40003f05270 */
[----:B------:R-:W-:-:S04]  /*0f60*/  LOP3.LUT R0, R0, 0x1, RZ, 0xc0, !PT ;  /* 0x0000000100007812 */ /* 0x000fc800078ec0ff */
[----:B------:R-:W-:-:S07]  /*0f70*/  ISETP.NE.U32.AND P1, PT, R0, 0x1, PT ;  /* 0x000000010000780c */ /* 0x000fce0003f25070 */
[----:B------:R-:W-:Y:S06]  /*0f80*/  @!P0 BRA `(.L_x_21) ;  /* 0x0000000000488947 */ /* 0x000fec0003800000 */
[----:B------:R-:W0:Y:S01]  /*0f90*/  LDC.64 R6, c[0x0][0x380] ;  /* 0x0000e000ff067b82 */ /* 0x000e220000000a00 */
[----:B------:R-:W-:-:S05]  /*0fa0*/  IMAD R0, R3, R4, UR6 ;  /* 0x0000000603007e24 */ /* 0x000fca000f8e0204 */
[----:B-1----:R-:W-:Y:S02]  /*0fb0*/  IADD3 R11, PT, PT, R0, -R5, RZ ;  /* 0x80000005000b7210 */ /* 0x002fe40007ffe0ff */
[----:B------:R-:W1:Y:S03]  /*0fc0*/  LDC R13, c[0x0][0x398] ;  /* 0x0000e600ff0d7b82 */ /* 0x000e660000000800 */
[----:B0-----:R-:W-:-:S05]  /*0fd0*/  IMAD.WIDE R10, R11, 0x8, R6 ;  /* 0x000000080b0a7825 */ /* 0x001fca00078e0206 */
[----:B------:R-:W2:Y:S01]  /*0fe0*/  LDG.E R6, desc[UR14][R10.64] ;  /* 0x0000000e0a067981 */ /* 0x000ea2000c1e1900 */
[----:B-1----:R-:W-:-:S05]  /*0ff0*/  IMAD.WIDE R12, R13, 0x8, R10 ;  /* 0x000000080d0c7825 */ /* 0x002fca00078e020a */
[----:B------:R-:W2:Y:S01]  /*1000*/  LDG.E R7, desc[UR14][R12.64] ;  /* 0x0000000e0c077981 */ /* 0x000ea2000c1e1900 */
[----:B------:R-:W-:Y:S01]  /*1010*/  IMAD.WIDE R14, R5, 0x8, R10 ;  /* 0x00000008050e7825 */ /* 0x000fe200078e020a */
[----:B--2---:R-:W-:-:S03]  /*1020*/  LOP3.LUT R6, R7, R6, RZ, 0x3c, !PT ;  /* 0x0000000607067212 */ /* 0x004fc600078e3cff */
[----:B------:R-:W-:-:S05]  /*1030*/  IMAD.MOV.U32 R7, RZ, RZ, RZ ;  /* 0x000000ffff077224 */ /* 0x000fca00078e00ff */
[----:B------:R0:W-:Y:S04]  /*1040*/  STG.E.64 desc[UR14][R14.64], R6 ;  /* 0x000000060e007986 */ /* 0x0001e8000c101b0e */
[----:B------:R-:W2:Y:S04]  /*1050*/  LDG.E R8, desc[UR14][R10.64+0x8] ;  /* 0x0000080e0a087981 */ /* 0x000ea8000c1e1900 */
[----:B------:R-:W2:Y:S01]  /*1060*/  LDG.E R9, desc[UR14][R12.64+0x8] ;  /* 0x0000080e0c097981 */ /* 0x000ea2000c1e1900 */
[----:B------:R-:W-:Y:S01]  /*1070*/  UIADD3 UR6, UPT, UPT, UR6, 0x2, URZ ;  /* 0x0000000206067890 */ /* 0x000fe2000fffe0ff */
[----:B--2---:R-:W-:Y:S01]  /*1080*/  LOP3.LUT R8, R9, R8, RZ, 0x3c, !PT ;  /* 0x0000000809087212 */ /* 0x004fe200078e3cff */
[----:B------:R-:W-:-:S05]  /*1090*/  HFMA2 R9, -RZ, RZ, 0, 0 ;  /* 0x00000000ff097431 */ /* 0x000fca00000001ff */
[----:B------:R0:W-:Y:S05]  /*10a0*/  STG.E.64 desc[UR14][R14.64+0x8], R8 ;  /* 0x000008080e007986 */ /* 0x0001ea000c101b0e */
.L_x_21:
[----:B------:R-:W-:Y:S05]  /*10b0*/  @P1 EXIT ;  /* 0x000000000000194d */ /* 0x000fea0003800000 */
[----:B0-----:R-:W0:Y:S01]  /*10c0*/  LDC.64 R6, c[0x0][0x380] ;  /* 0x0000e000ff067b82 */ /* 0x001e220000000a00 */
[----:B------:R-:W-:-:S04]  /*10d0*/  IMAD R4, R3, R4, UR6 ;  /* 0x0000000603047e24 */ /* 0x000fc8000f8e0204 */
[----:B------:R-:W-:-:S03]  /*10e0*/  IMAD.IADD R3, R4, 0x1, -R5 ;  /* 0x0000000104037824 */ /* 0x000fc600078e0a05 */
[----:B------:R-:W2:Y:S01]  /*10f0*/  LDC R9, c[0x0][0x398] ;  /* 0x0000e600ff097b82 */ /* 0x000ea20000000800 */
[----:B0-----:R-:W-:-:S05]  /*1100*/  IMAD.WIDE R2, R3, 0x8, R6 ;  /* 0x0000000803027825 */ /* 0x001fca00078e0206 */
[----:B------:R-:W3:Y:S01]  /*1110*/  LDG.E R8, desc[UR14][R2.64] ;  /* 0x0000000e02087981 */ /* 0x000ee2000c1e1900 */
[----:B--2---:R-:W-:-:S06]  /*1120*/  IMAD.WIDE R6, R9, 0x8, R2 ;  /* 0x0000000809067825 */ /* 0x004fcc00078e0202 */
[----:B------:R-:W3:Y:S01]  /*1130*/  LDG.E R7, desc[UR14][R6.64] ;  /* 0x0000000e06077981 */ /* 0x000ee2000c1e1900 */
[----:B------:R-:W-:Y:S01]  /*1140*/  IMAD.WIDE R4, R5, 0x8, R2 ;  /* 0x0000000805047825 */ /* 0x000fe200078e0202 */
[----:B------:R-:W-:Y:S02]  /*1150*/  MOV R9, RZ ;  /* 0x000000ff00097202 */ /* 0x000fe40000000f00 */
[----:B---3--:R-:W-:-:S05]  /*1160*/  LOP3.LUT R8, R7, R8, RZ, 0x3c, !PT ;  /* 0x0000000807087212 */ /* 0x008fca00078e3cff */
[----:B------:R-:W-:Y:S01]  /*1170*/  STG.E.64 desc[UR14][R4.64], R8 ;  /* 0x0000000804007986 */ /* 0x000fe2000c101b0e */
[----:B------:R-:W-:Y:S05]  /*1180*/  EXIT ;  /* 0x000000000000794d */ /* 0x000fea0003800000 */
.L_x_22:
        /* <DEDUP_REMOVED lines=15> */
.L_x_25:


//--------------------- .nv.shared.reserved.0     --------------------------
	.section	.nv.shared.reserved.0,"aw",@nobits
	.weak		__nv_reservedSMEM_offset_0_alias
	.size		__nv_reservedSMEM_offset_0_alias, 0, 64
	.other		__nv_reservedSMEM_offset_0_alias,@"STO_CUDA_RESERVED_SHARED STV_DEFAULT"
__nv_reservedSMEM_offset_0_alias:
	.zero		0
	.zero		64


//--------------------- .nv.constant0._Z15arrangeLeapFrogPyS_iy --------------------------
	.section	.nv.constant0._Z15arrangeLeapFrogPyS_iy,"a",@progbits
	.sectionflags	@""
	.align	4
.nv.constant0._Z15arrangeLeapFrogPyS_iy:
	.zero		928


//--------------------- .nv.constant0._Z16genLeapFrogSeedsPyS_i --------------------------
	.section	.nv.constant0._Z16genLeapFrogSeedsPyS_i,"a",@progbits
	.sectionflags	@""
	.align	4
.nv.constant0._Z16genLeapFrogSeedsPyS_i:
	.zero		916


//--------------------- .nv.constant0._Z11computeGFSRPyS_iii --------------------------
	.section	.nv.constant0._Z11computeGFSRPyS_iii,"a",@progbits
	.sectionflags	@""
	.align	4
.nv.constant0._Z11computeGFSRPyS_iii:
	.zero		924


//--------------------- SYMBOLS --------------------------

	.type		.nv.reservedSmem.offset0,@object
	.size		.nv.reservedSmem.offset0,0x4
